	.target	sm_90a

	.elftype	@"ET_EXEC"


//--------------------- .note.nv.tkinfo           --------------------------
	.section	.note.nv.tkinfo,"",@"SHT_NOTE"
	.sectionflags	@"SHF_NOTE_NV_TKINFO"
	.tkinfo
        /*0018*/ 	.word	0x00000002
        /*0030*/ 	.string	""
        /*0030*/ 	.string	"ptxas"
        /*0030*/ 	.string	"Cuda compilation tools, release 13.0, V13.0.88"
        /*0030*/ 	.string	"Build cuda_13.0.r13.0/compiler.36424714_0"
        /*0030*/ 	.string	"-arch sm_90a -m 64 "



//--------------------- .note.nv.cuinfo           --------------------------
	.section	.note.nv.cuinfo,"",@"SHT_NOTE"
	.sectionflags	@"SHF_NOTE_NV_CUINFO"
        /*0018*/ 	.short	0x0002
        /*001a*/ 	.short	0x005a
        /*001c*/ 	.short	0x0082
	.zero		2


//--------------------- .nv.info                  --------------------------
	.section	.nv.info,"",@"SHT_CUDA_INFO"
	.align	4


	//----- nvinfo : EIATTR_REGCOUNT
	.align		4
        /*0000*/ 	.byte	0x04, 0x2f
        /*0002*/ 	.short	(.L_12 - .L_11)
	.align		4
.L_11:
        /*0004*/ 	.word	index@(_ZN7cutlass13device_kernelINS_4gemm6kernel13GemmUniversalIN4cute5tupleIJiiiiEEENS1_10collective13CollectiveMmaINS1_37MainloopSm90TmaGmmaWarpSpecializedFP8ILi5ENS5_IJNS4_1CILi1EEENSA_ILi2EEESB_EEENS1_35KernelTmaWarpSpecializedCooperativeEEENS5_IJNSA_ILi128EEESG_SG_EEENS_12float_e4m3_tENS5_IJlSB_lEEESI_SJ_NS4_8TiledMMAINS4_8MMA_AtomIJNS4_4SM904GMMA31MMA_64x128x32_F32E4M3E4M3_SS_TNILNSN_7ScaleInE1ELSP_1EEEEEENS4_6LayoutINS5_IJSC_SB_SB_EEENS5_IJSB_NSA_ILi0EEESU_EEEEENS5_IJNS4_10UnderscoreESX_SX_EEEEENS4_23SM90_TMA_LOAD_MULTICASTENS4_14ComposedLayoutINS4_7SwizzleILi3ELi4ELi3EEENS4_18smem_ptr_flag_bitsILi8EEENSS_INS5_IJNSA_ILi8EEESG_EEENS5_IJSG_SB_EEEEEEEvNS4_8identityENS4_13SM90_TMA_LOADES1A_vS1B_EENS_8epilogue10collective6detail29Sm90TmaWarpSpecializedAdapterINS1F_15DefaultEpilogueISI_SJ_SJ_NS1E_6thread17LinearCombinationISI_Li1EffLNS1J_9ScaleType4KindE0ELNS_15FloatRoundStyleE2ESI_EENS1_15EpilogueDefaultEEEEEvvEEEEvNT_6ParamsE)
        /*0008*/ 	.word	0x000000a8


	//----- nvinfo : EIATTR_FRAME_SIZE
	.align		4
.L_12:
        /*000c*/ 	.byte	0x04, 0x11
        /*000e*/ 	.short	(.L_14 - .L_13)
	.align		4
.L_13:
        /*0010*/ 	.word	index@(_ZN7cutlass13device_kernelINS_4gemm6kernel13GemmUniversalIN4cute5tupleIJiiiiEEENS1_10collective13CollectiveMmaINS1_37MainloopSm90TmaGmmaWarpSpecializedFP8ILi5ENS5_IJNS4_1CILi1EEENSA_ILi2EEESB_EEENS1_35KernelTmaWarpSpecializedCooperativeEEENS5_IJNSA_ILi128EEESG_SG_EEENS_12float_e4m3_tENS5_IJlSB_lEEESI_SJ_NS4_8TiledMMAINS4_8MMA_AtomIJNS4_4SM904GMMA31MMA_64x128x32_F32E4M3E4M3_SS_TNILNSN_7ScaleInE1ELSP_1EEEEEENS4_6LayoutINS5_IJSC_SB_SB_EEENS5_IJSB_NSA_ILi0EEESU_EEEEENS5_IJNS4_10UnderscoreESX_SX_EEEEENS4_23SM90_TMA_LOAD_MULTICASTENS4_14ComposedLayoutINS4_7SwizzleILi3ELi4ELi3EEENS4_18smem_ptr_flag_bitsILi8EEENSS_INS5_IJNSA_ILi8EEESG_EEENS5_IJSG_SB_EEEEEEEvNS4_8identityENS4_13SM90_TMA_LOADES1A_vS1B_EENS_8epilogue10collective6detail29Sm90TmaWarpSpecializedAdapterINS1F_15DefaultEpilogueISI_SJ_SJ_NS1E_6thread17LinearCombinationISI_Li1EffLNS1J_9ScaleType4KindE0ELNS_15FloatRoundStyleE2ESI_EENS1_15EpilogueDefaultEEEEEvvEEEEvNT_6ParamsE)
        /*0014*/ 	.word	0x00000000


	//----- nvinfo : EIATTR_MIN_STACK_SIZE
	.align		4
.L_14:
        /*0018*/ 	.byte	0x04, 0x12
        /*001a*/ 	.short	(.L_16 - .L_15)
	.align		4
.L_15:
        /*001c*/ 	.word	index@(_ZN7cutlass13device_kernelINS_4gemm6kernel13GemmUniversalIN4cute5tupleIJiiiiEEENS1_10collective13CollectiveMmaINS1_37MainloopSm90TmaGmmaWarpSpecializedFP8ILi5ENS5_IJNS4_1CILi1EEENSA_ILi2EEESB_EEENS1_35KernelTmaWarpSpecializedCooperativeEEENS5_IJNSA_ILi128EEESG_SG_EEENS_12float_e4m3_tENS5_IJlSB_lEEESI_SJ_NS4_8TiledMMAINS4_8MMA_AtomIJNS4_4SM904GMMA31MMA_64x128x32_F32E4M3E4M3_SS_TNILNSN_7ScaleInE1ELSP_1EEEEEENS4_6LayoutINS5_IJSC_SB_SB_EEENS5_IJSB_NSA_ILi0EEESU_EEEEENS5_IJNS4_10UnderscoreESX_SX_EEEEENS4_23SM90_TMA_LOAD_MULTICASTENS4_14ComposedLayoutINS4_7SwizzleILi3ELi4ELi3EEENS4_18smem_ptr_flag_bitsILi8EEENSS_INS5_IJNSA_ILi8EEESG_EEENS5_IJSG_SB_EEEEEEEvNS4_8identityENS4_13SM90_TMA_LOADES1A_vS1B_EENS_8epilogue10collective6detail29Sm90TmaWarpSpecializedAdapterINS1F_15DefaultEpilogueISI_SJ_SJ_NS1E_6thread17LinearCombinationISI_Li1EffLNS1J_9ScaleType4KindE0ELNS_15FloatRoundStyleE2ESI_EENS1_15EpilogueDefaultEEEEEvvEEEEvNT_6ParamsE)
        /*0020*/ 	.word	0x00000000
.L_16:


//--------------------- .nv.compat                --------------------------
	.section	.nv.compat,"",@"SHT_CUDA_COMPAT_INFO"
	.align	4
        /*0000*/ 	.byte	0x02, 0x09, 0x01, 0x00, 0x02, 0x02, 0x04, 0x00, 0x02, 0x05, 0x05, 0x00, 0x03, 0x07, 0x01, 0x01
        /*0010*/ 	.byte	0x02, 0x03, 0x01, 0x00, 0x02, 0x06, 0x01, 0x00, 0x04, 0x0b, 0x08, 0x00, 0x00, 0x00, 0x00, 0x00
        /*0020*/ 	.byte	0x00, 0x00, 0x00, 0x00


//--------------------- .nv.info._ZN7cutlass13device_kernelINS_4gemm6kernel13GemmUniversalIN4cute5tupleIJiiiiEEENS1_10collective13CollectiveMmaINS1_37MainloopSm90TmaGmmaWarpSpecializedFP8ILi5ENS5_IJNS4_1CILi1EEENSA_ILi2EEESB_EEENS1_35KernelTmaWarpSpecializedCooperativeEEENS5_IJNSA_ILi128EEESG_SG_EEENS_12float_e4m3_tENS5_IJlSB_lEEESI_SJ_NS4_8TiledMMAINS4_8MMA_AtomIJNS4_4SM904GMMA31MMA_64x128x32_F32E4M3E4M3_SS_TNILNSN_7ScaleInE1ELSP_1EEEEEENS4_6LayoutINS5_IJSC_SB_SB_EEENS5_IJSB_NSA_ILi0EEESU_EEEEENS5_IJNS4_10UnderscoreESX_SX_EEEEENS4_23SM90_TMA_LOAD_MULTICASTENS4_14ComposedLayoutINS4_7SwizzleILi3ELi4ELi3EEENS4_18smem_ptr_flag_bitsILi8EEENSS_INS5_IJNSA_ILi8EEESG_EEENS5_IJSG_SB_EEEEEEEvNS4_8identityENS4_13SM90_TMA_LOADES1A_vS1B_EENS_8epilogue10collective6detail29Sm90TmaWarpSpecializedAdapterINS1F_15DefaultEpilogueISI_SJ_SJ_NS1E_6thread17LinearCombinationISI_Li1EffLNS1J_9ScaleType4KindE0ELNS_15FloatRoundStyleE2ESI_EENS1_15EpilogueDefaultEEEEEvvEEEEvNT_6ParamsE --------------------------
	.section	.nv.info._ZN7cutlass13device_kernelINS_4gemm6kernel13GemmUniversalIN4cute5tupleIJiiiiEEENS1_10collective13CollectiveMmaINS1_37MainloopSm90TmaGmmaWarpSpecializedFP8ILi5ENS5_IJNS4_1CILi1EEENSA_ILi2EEESB_EEENS1_35KernelTmaWarpSpecializedCooperativeEEENS5_IJNSA_ILi128EEESG_SG_EEENS_12float_e4m3_tENS5_IJlSB_lEEESI_SJ_NS4_8TiledMMAINS4_8MMA_AtomIJNS4_4SM904GMMA31MMA_64x128x32_F32E4M3E4M3_SS_TNILNSN_7ScaleInE1ELSP_1EEEEEENS4_6LayoutINS5_IJSC_SB_SB_EEENS5_IJSB_NSA_ILi0EEESU_EEEEENS5_IJNS4_10UnderscoreESX_SX_EEEEENS4_23SM90_TMA_LOAD_MULTICASTENS4_14ComposedLayoutINS4_7SwizzleILi3ELi4ELi3EEENS4_18smem_ptr_flag_bitsILi8EEENSS_INS5_IJNSA_ILi8EEESG_EEENS5_IJSG_SB_EEEEEEEvNS4_8identityENS4_13SM90_TMA_LOADES1A_vS1B_EENS_8epilogue10collective6detail29Sm90TmaWarpSpecializedAdapterINS1F_15DefaultEpilogueISI_SJ_SJ_NS1E_6thread17LinearCombinationISI_Li1EffLNS1J_9ScaleType4KindE0ELNS_15FloatRoundStyleE2ESI_EENS1_15EpilogueDefaultEEEEEvvEEEEvNT_6ParamsE,"",@"SHT_CUDA_INFO"
	.sectionflags	@""
	.align	4


	//----- nvinfo : EIATTR_CUDA_API_VERSION
	.align		4
        /*0000*/ 	.byte	0x04, 0x37
        /*0002*/ 	.short	(.L_18 - .L_17)
.L_17:
        /*0004*/ 	.word	0x00000082


	//----- nvinfo : EIATTR_KPARAM_INFO
	.align		4
.L_18:
        /*0008*/ 	.byte	0x04, 0x17
        /*000a*/ 	.short	(.L_20 - .L_19)
.L_19:
        /*000c*/ 	.word	0x00000000
        /*0010*/ 	.short	0x0000
        /*0012*/ 	.short	0x0070
        /*0014*/ 	.byte	0x00, 0xf0, 0x01, 0x10


	//----- nvinfo : EIATTR_SPARSE_MMA_MASK
	.align		4
.L_20:
        /*0018*/ 	.byte	0x03, 0x50
        /*001a*/ 	.short	0x0000


	//----- nvinfo : EIATTR_MAXREG_COUNT
	.align		4
        /*001c*/ 	.byte	0x03, 0x1b
        /*001e*/ 	.short	0x00a8


	//----- nvinfo : EIATTR_NUM_BARRIERS
	.align		4
        /*0020*/ 	.byte	0x02, 0x4c
        /*0022*/ 	.byte	0x01
	.zero		1


	//----- nvinfo : EIATTR_MERCURY_ISA_VERSION
	.align		4
        /*0024*/ 	.byte	0x03, 0x5f
        /*0026*/ 	.short	0x0101


	//----- nvinfo : EIATTR_INT_WARP_WIDE_INSTR_OFFSETS
	.align		4
        /*0028*/ 	.byte	0x04, 0x31
        /*002a*/ 	.short	(.L_22 - .L_21)


	//   ....[0]....
.L_21:
        /*002c*/ 	.word	0x00000460


	//   ....[1]....
        /*0030*/ 	.word	0x00000480


	//   ....[2]....
        /*0034*/ 	.word	0x00000650


	//----- nvinfo : EIATTR_COOP_GROUP_MASK_REGIDS
	.align		4
.L_22:
        /*0038*/ 	.byte	0x04, 0x29
        /*003a*/ 	.short	(.L_24 - .L_23)


	//   ....[0]....
.L_23:
        /*003c*/ 	.word	0xffffffff


	//   ....[1]....
        /*0040*/ 	.word	0xffffffff


	//   ....[2]....
        /*0044*/ 	.word	0xffffffff


	//   ....[3]....
        /*0048*/ 	.word	0xffffffff


	//   ....[4]....
        /*004c*/ 	.word	0xffffffff


	//   ....[5]....
        /*0050*/ 	.word	0xffffffff


	//----- nvinfo : EIATTR_COOP_GROUP_INSTR_OFFSETS
	.align		4
.L_24:
        /*0054*/ 	.byte	0x04, 0x28
        /*0056*/ 	.short	(.L_26 - .L_25)


	//   ....[0]....
.L_25:
        /*0058*/ 	.word	0x00000060


	//   ....[1]....
        /*005c*/ 	.word	0x00000070


	//   ....[2]....
        /*0060*/ 	.word	0x00000130


	//   ....[3]....
        /*0064*/ 	.word	0x000002e0


	//   ....[4]....
        /*0068*/ 	.word	0x00000790


	//   ....[5]....
        /*006c*/ 	.word	0x00001210


	//----- nvinfo : EIATTR_REG_RECONFIG
	.align		4
.L_26:
        /*0070*/ 	.byte	0x01, 0x54
	.zero		2


	//----- nvinfo : EIATTR_MBARRIER_INSTR_OFFSETS
	.align		4
        /*0074*/ 	.byte	0x04, 0x39
        /*0076*/ 	.short	(.L_28 - .L_27)


	//   ....[0]....
.L_27:
        /*0078*/ 	.word	0x00000230
        /*007c*/ 	.word	0x000000ff
        /*0080*/ 	.word	0x00000000
        /*0084*/ 	.short	0x0100
        /*0086*/ 	.byte	0x08
	.zero		1


	//   ....[1]....
        /*0088*/ 	.word	0x00000240
        /*008c*/ 	.word	0x000000ff
        /*0090*/ 	.word	0x00000028
        /*0094*/ 	.short	0x0100
        /*0096*/ 	.byte	0x08
	.zero		1


	//   ....[2]....
        /*0098*/ 	.word	0x00000250
        /*009c*/ 	.word	0x000000ff
        /*00a0*/ 	.word	0x00000008
        /*00a4*/ 	.short	0x0100
        /*00a6*/ 	.byte	0x08
	.zero		1


	//   ....[3]....
        /*00a8*/ 	.word	0x00000260
        /*00ac*/ 	.word	0x000000ff
        /*00b0*/ 	.word	0x00000030
        /*00b4*/ 	.short	0x0100
        /*00b6*/ 	.byte	0x08
	.zero		1


	//   ....[4]....
        /*00b8*/ 	.word	0x00000270
        /*00bc*/ 	.word	0x000000ff
        /*00c0*/ 	.word	0x00000010
        /*00c4*/ 	.short	0x0100
        /*00c6*/ 	.byte	0x08
	.zero		1


	//   ....[5]....
        /*00c8*/ 	.word	0x00000280
        /*00cc*/ 	.word	0x000000ff
        /*00d0*/ 	.word	0x00000038
        /*00d4*/ 	.short	0x0100
        /*00d6*/ 	.byte	0x08
	.zero		1


	//   ....[6]....
        /*00d8*/ 	.word	0x00000290
        /*00dc*/ 	.word	0x000000ff
        /*00e0*/ 	.word	0x00000018
        /*00e4*/ 	.short	0x0100
        /*00e6*/ 	.byte	0x08
	.zero		1


	//   ....[7]....
        /*00e8*/ 	.word	0x000002a0
        /*00ec*/ 	.word	0x000000ff
        /*00f0*/ 	.word	0x00000040
        /*00f4*/ 	.short	0x0100
        /*00f6*/ 	.byte	0x08
	.zero		1


	//   ....[8]....
        /*00f8*/ 	.word	0x000002b0
        /*00fc*/ 	.word	0x000000ff
        /*0100*/ 	.word	0x00000020
        /*0104*/ 	.short	0x0100
        /*0106*/ 	.byte	0x08
	.zero		1


	//   ....[9]....
        /*0108*/ 	.word	0x000002c0
        /*010c*/ 	.word	0x000000ff
        /*0110*/ 	.word	0x00000048
        /*0114*/ 	.short	0x0100
        /*0116*/ 	.byte	0x08
	.zero		1


	//   ....[10]....
        /*0118*/ 	.word	0x000006f0
        /*011c*/ 	.word	0x000000ff
        /*0120*/ 	.word	0x00000060
        /*0124*/ 	.short	0x0100
        /*0126*/ 	.byte	0x06
	.zero		1


	//   ....[11]....
        /*0128*/ 	.word	0x00000740
        /*012c*/ 	.word	0x000000ff
        /*0130*/ 	.word	0x00000068
        /*0134*/ 	.short	0x0100
        /*0136*/ 	.byte	0x06
	.zero		1


	//   ....[12]....
        /*0138*/ 	.word	0x00001730
        /*013c*/ 	.word	0x000000ff
        /*0140*/ 	.word	0x00000000
        /*0144*/ 	.short	0x010a
        /*0146*/ 	.byte	0x06
	.zero		1


	//   ....[13]....
        /*0148*/ 	.word	0x00001770
        /*014c*/ 	.word	0x000000ff
        /*0150*/ 	.word	0x00000000
        /*0154*/ 	.short	0x010a
        /*0156*/ 	.byte	0x06
	.zero		1


	//   ....[14]....
        /*0158*/ 	.word	0x00002150
        /*015c*/ 	.word	0x000000ff
        /*0160*/ 	.word	0x00000000
        /*0164*/ 	.short	0x010a
        /*0166*/ 	.byte	0x0c
	.zero		1


	//   ....[15]....
        /*0168*/ 	.word	0x00002190
        /*016c*/ 	.word	0x000000ff
        /*0170*/ 	.word	0x00000000
        /*0174*/ 	.short	0x010a
        /*0176*/ 	.byte	0x0c
	.zero		1


	//   ....[16]....
        /*0178*/ 	.word	0x00002880
        /*017c*/ 	.word	0x0000008e
        /*0180*/ 	.word	0x00000000
        /*0184*/ 	.short	0x0101
        /*0186*/ 	.byte	0x3f
	.zero		1


	//   ....[17]....
        /*0188*/ 	.word	0x00002f00
        /*018c*/ 	.word	0x0000000b
        /*0190*/ 	.word	0x00000000
        /*0194*/ 	.short	0x0101
        /*0196*/ 	.byte	0x3f
	.zero		1


	//   ....[18]....
        /*0198*/ 	.word	0x000087f0
        /*019c*/ 	.word	0x00000016
        /*01a0*/ 	.word	0x00000028
        /*01a4*/ 	.short	0x010a
        /*01a6*/ 	.byte	0x3f
	.zero		1


	//   ....[19]....
        /*01a8*/ 	.word	0x00008b60
        /*01ac*/ 	.word	0x00000008
        /*01b0*/ 	.word	0x00000068
        /*01b4*/ 	.short	0x0101
        /*01b6*/ 	.byte	0x3f
	.zero		1


	//   ....[20]....
        /*01b8*/ 	.word	0x00009280
        /*01bc*/ 	.word	0x00000006
        /*01c0*/ 	.word	0x00000000
        /*01c4*/ 	.short	0x010a
        /*01c6*/ 	.byte	0x3f
	.zero		1


	//   ....[21]....
        /*01c8*/ 	.word	0x00009300
        /*01cc*/ 	.word	0x00000007
        /*01d0*/ 	.word	0x00000000
        /*01d4*/ 	.short	0x010a
        /*01d6*/ 	.byte	0x3f
	.zero		1


	//   ....[22]....
        /*01d8*/ 	.word	0x00009390
        /*01dc*/ 	.word	0x0000000a
        /*01e0*/ 	.word	0x00000000
        /*01e4*/ 	.short	0x010a
        /*01e6*/ 	.byte	0x3f
	.zero		1


	//   ....[23]....
        /*01e8*/ 	.word	0x00009420
        /*01ec*/ 	.word	0x0000000b
        /*01f0*/ 	.word	0x00000000
        /*01f4*/ 	.short	0x010a
        /*01f6*/ 	.byte	0x3f
	.zero		1


	//   ....[24]....
        /*01f8*/ 	.word	0x000094b0
        /*01fc*/ 	.word	0x00000003
        /*0200*/ 	.word	0x00000000
        /*0204*/ 	.short	0x010a
        /*0206*/ 	.byte	0x3f
	.zero		1


	//   ....[25]....
        /*0208*/ 	.word	0x00009520
        /*020c*/ 	.word	0x0000000c
        /*0210*/ 	.word	0x00000000
        /*0214*/ 	.short	0x010a
        /*0216*/ 	.byte	0x3f
	.zero		1


	//   ....[26]....
        /*0218*/ 	.word	0x00009580
        /*021c*/ 	.word	0x0000008e
        /*0220*/ 	.word	0x00000000
        /*0224*/ 	.short	0x010a
        /*0226*/ 	.byte	0x3f
	.zero		1


	//   ....[27]....
        /*0228*/ 	.word	0x00009650
        /*022c*/ 	.word	0x00000016
        /*0230*/ 	.word	0x00000028
        /*0234*/ 	.short	0x010a
        /*0236*/ 	.byte	0x3f
	.zero		1


	//   ....[28]....
        /*0238*/ 	.word	0x00009720
        /*023c*/ 	.word	0x00000006
        /*0240*/ 	.word	0x00000000
        /*0244*/ 	.short	0x010a
        /*0246*/ 	.byte	0x3f
	.zero		1


	//   ....[29]....
        /*0248*/ 	.word	0x00009770
        /*024c*/ 	.word	0x00000007
        /*0250*/ 	.word	0x00000000
        /*0254*/ 	.short	0x010a
        /*0256*/ 	.byte	0x3f
	.zero		1


	//   ....[30]....
        /*0258*/ 	.word	0x000097c0
        /*025c*/ 	.word	0x0000000a
        /*0260*/ 	.word	0x00000000
        /*0264*/ 	.short	0x010a
        /*0266*/ 	.byte	0x3f
	.zero		1


	//   ....[31]....
        /*0268*/ 	.word	0x00009810
        /*026c*/ 	.word	0x0000000b
        /*0270*/ 	.word	0x00000000
        /*0274*/ 	.short	0x010a
        /*0276*/ 	.byte	0x3f
	.zero		1


	//----- nvinfo : EIATTR_NUM_MBARRIERS
	.align		4
.L_28:
        /*0278*/ 	.byte	0x03, 0x38
        /*027a*/ 	.short	0x000c


	//----- nvinfo : EIATTR_EXIT_INSTR_OFFSETS
	.align		4
        /*027c*/ 	.byte	0x04, 0x1c
        /*027e*/ 	.short	(.L_30 - .L_29)


	//   ....[0]....
.L_29:
        /*0280*/ 	.word	0x000008f0


	//   ....[1]....
        /*0284*/ 	.word	0x000010e0


	//   ....[2]....
        /*0288*/ 	.word	0x00007f10


	//   ....[3]....
        /*028c*/ 	.word	0x00008470


	//   ....[4]....
        /*0290*/ 	.word	0x00009500


	//----- nvinfo : EIATTR_MAX_THREADS
	.align		4
.L_30:
        /*0294*/ 	.byte	0x04, 0x05
        /*0296*/ 	.short	(.L_32 - .L_31)
.L_31:
        /*0298*/ 	.word	0x00000180
        /*029c*/ 	.word	0x00000001
        /*02a0*/ 	.word	0x00000001


	//----- nvinfo : EIATTR_CRS_STACK_SIZE
	.align		4
.L_32:
        /*02a4*/ 	.byte	0x04, 0x1e
        /*02a6*/ 	.short	(.L_34 - .L_33)
.L_33:
        /*02a8*/ 	.word	0x00000000


	//----- nvinfo : EIATTR_CBANK_PARAM_SIZE
	.align		4
.L_34:
        /*02ac*/ 	.byte	0x03, 0x19
        /*02ae*/ 	.short	0x0470


	//----- nvinfo : EIATTR_PARAM_CBANK
	.align		4
        /*02b0*/ 	.byte	0x04, 0x0a
        /*02b2*/ 	.short	(.L_36 - .L_35)
	.align		4
.L_35:
        /*02b4*/ 	.word	index@(.nv.constant0._ZN7cutlass13device_kernelINS_4gemm6kernel13GemmUniversalIN4cute5tupleIJiiiiEEENS1_10collective13CollectiveMmaINS1_37MainloopSm90TmaGmmaWarpSpecializedFP8ILi5ENS5_IJNS4_1CILi1EEENSA_ILi2EEESB_EEENS1_35KernelTmaWarpSpecializedCooperativeEEENS5_IJNSA_ILi128EEESG_SG_EEENS_12float_e4m3_tENS5_IJlSB_lEEESI_SJ_NS4_8TiledMMAINS4_8MMA_AtomIJNS4_4SM904GMMA31MMA_64x128x32_F32E4M3E4M3_SS_TNILNSN_7ScaleInE1ELSP_1EEEEEENS4_6LayoutINS5_IJSC_SB_SB_EEENS5_IJSB_NSA_ILi0EEESU_EEEEENS5_IJNS4_10UnderscoreESX_SX_EEEEENS4_23SM90_TMA_LOAD_MULTICASTENS4_14ComposedLayoutINS4_7SwizzleILi3ELi4ELi3EEENS4_18smem_ptr_flag_bitsILi8EEENSS_INS5_IJNSA_ILi8EEESG_EEENS5_IJSG_SB_EEEEEEEvNS4_8identityENS4_13SM90_TMA_LOADES1A_vS1B_EENS_8epilogue10collective6detail29Sm90TmaWarpSpecializedAdapterINS1F_15DefaultEpilogueISI_SJ_SJ_NS1E_6thread17LinearCombinationISI_Li1EffLNS1J_9ScaleType4KindE0ELNS_15FloatRoundStyleE2ESI_EENS1_15EpilogueDefaultEEEEEvvEEEEvNT_6ParamsE)
        /*02b8*/ 	.short	0x0210
        /*02ba*/ 	.short	0x0470


	//----- nvinfo : EIATTR_SW_WAR
	.align		4
.L_36:
        /*02bc*/ 	.byte	0x04, 0x36
        /*02be*/ 	.short	(.L_38 - .L_37)
.L_37:
        /*02c0*/ 	.word	0x00000008
.L_38:


//--------------------- .nv.callgraph             --------------------------
	.section	.nv.callgraph,"",@"SHT_CUDA_CALLGRAPH"
	.align	4
	.sectionentsize	8
	.align		4
        /*0000*/ 	.word	0x00000000
	.align		4
        /*0004*/ 	.word	0xffffffff
	.align		4
        /*0008*/ 	.word	0x00000000
	.align		4
        /*000c*/ 	.word	0xfffffffe
	.align		4
        /*0010*/ 	.word	0x00000000
	.align		4
        /*0014*/ 	.word	0xfffffffd
	.align		4
        /*0018*/ 	.word	0x00000000
	.align		4
        /*001c*/ 	.word	0xfffffffc


//--------------------- .nv.constant4             --------------------------
	.section	.nv.constant4,"a",@progbits
	.align	8
	.align		8
.nv.constant4:
        /*0000*/ 	.dword	_ZN39_INTERNAL_f77213b0_4_k_cu_72c3b3de_46834cuda3std3__45__cpo5beginE
	.align		8
        /*0008*/ 	.dword	_ZN39_INTERNAL_f77213b0_4_k_cu_72c3b3de_46834cuda3std3__45__cpo3endE
	.align		8
        /*0010*/ 	.dword	_ZN39_INTERNAL_f77213b0_4_k_cu_72c3b3de_46834cuda3std3__45__cpo6cbeginE
	.align		8
        /*0018*/ 	.dword	_ZN39_INTERNAL_f77213b0_4_k_cu_72c3b3de_46834cuda3std3__45__cpo4cendE
	.align		8
        /*0020*/ 	.dword	_ZN39_INTERNAL_f77213b0_4_k_cu_72c3b3de_46834cuda3std3__441_GLOBAL__N__f77213b0_4_k_cu_72c3b3de_46836ignoreE
	.align		8
        /*0028*/ 	.dword	_ZN39_INTERNAL_f77213b0_4_k_cu_72c3b3de_46834cuda3std3__419piecewise_constructE
	.align		8
        /*0030*/ 	.dword	_ZN39_INTERNAL_f77213b0_4_k_cu_72c3b3de_46834cuda3std3__48in_placeE
	.align		8
        /*0038*/ 	.dword	_ZN39_INTERNAL_f77213b0_4_k_cu_72c3b3de_46834cuda3std6ranges3__45__cpo4swapE
	.align		8
        /*0040*/ 	.dword	_ZN39_INTERNAL_f77213b0_4_k_cu_72c3b3de_46834cuda3std6ranges3__45__cpo9iter_moveE
	.align		8
        /*0048*/ 	.dword	_ZN39_INTERNAL_f77213b0_4_k_cu_72c3b3de_46834cute7productE
	.align		8
        /*0050*/ 	.dword	_ZN39_INTERNAL_f77213b0_4_k_cu_72c3b3de_46834cute1_E


//--------------------- .text._ZN7cutlass13device_kernelINS_4gemm6kernel13GemmUniversalIN4cute5tupleIJiiiiEEENS1_10collective13CollectiveMmaINS1_37MainloopSm90TmaGmmaWarpSpecializedFP8ILi5ENS5_IJNS4_1CILi1EEENSA_ILi2EEESB_EEENS1_35KernelTmaWarpSpecializedCooperativeEEENS5_IJNSA_ILi128EEESG_SG_EEENS_12float_e4m3_tENS5_IJlSB_lEEESI_SJ_NS4_8TiledMMAINS4_8MMA_AtomIJNS4_4SM904GMMA31MMA_64x128x32_F32E4M3E4M3_SS_TNILNSN_7ScaleInE1ELSP_1EEEEEENS4_6LayoutINS5_IJSC_SB_SB_EEENS5_IJSB_NSA_ILi0EEESU_EEEEENS5_IJNS4_10UnderscoreESX_SX_EEEEENS4_23SM90_TMA_LOAD_MULTICASTENS4_14ComposedLayoutINS4_7SwizzleILi3ELi4ELi3EEENS4_18smem_ptr_flag_bitsILi8EEENSS_INS5_IJNSA_ILi8EEESG_EEENS5_IJSG_SB_EEEEEEEvNS4_8identityENS4_13SM90_TMA_LOADES1A_vS1B_EENS_8epilogue10collective6detail29Sm90TmaWarpSpecializedAdapterINS1F_15DefaultEpilogueISI_SJ_SJ_NS1E_6thread17LinearCombinationISI_Li1EffLNS1J_9ScaleType4KindE0ELNS_15FloatRoundStyleE2ESI_EENS1_15EpilogueDefaultEEEEEvvEEEEvNT_6ParamsE --------------------------
	.section	.text._ZN7cutlass13device_kernelINS_4gemm6kernel13GemmUniversalIN4cute5tupleIJiiiiEEENS1_10collective13CollectiveMmaINS1_37MainloopSm90TmaGmmaWarpSpecializedFP8ILi5ENS5_IJNS4_1CILi1EEENSA_ILi2EEESB_EEENS1_35KernelTmaWarpSpecializedCooperativeEEENS5_IJNSA_ILi128EEESG_SG_EEENS_12float_e4m3_tENS5_IJlSB_lEEESI_SJ_NS4_8TiledMMAINS4_8MMA_AtomIJNS4_4SM904GMMA31MMA_64x128x32_F32E4M3E4M3_SS_TNILNSN_7ScaleInE1ELSP_1EEEEEENS4_6LayoutINS5_IJSC_SB_SB_EEENS5_IJSB_NSA_ILi0EEESU_EEEEENS5_IJNS4_10UnderscoreESX_SX_EEEEENS4_23SM90_TMA_LOAD_MULTICASTENS4_14ComposedLayoutINS4_7SwizzleILi3ELi4ELi3EEENS4_18smem_ptr_flag_bitsILi8EEENSS_INS5_IJNSA_ILi8EEESG_EEENS5_IJSG_SB_EEEEEEEvNS4_8identityENS4_13SM90_TMA_LOADES1A_vS1B_EENS_8epilogue10collective6detail29Sm90TmaWarpSpecializedAdapterINS1F_15DefaultEpilogueISI_SJ_SJ_NS1E_6thread17LinearCombinationISI_Li1EffLNS1J_9ScaleType4KindE0ELNS_15FloatRoundStyleE2ESI_EENS1_15EpilogueDefaultEEEEEvvEEEEvNT_6ParamsE,"ax",@progbits
	.align	128
.text._ZN7cutlass13device_kernelINS_4gemm6kernel13GemmUniversalIN4cute5tupleIJiiiiEEENS1_10collective13CollectiveMmaINS1_37MainloopSm90TmaGmmaWarpSpecializedFP8ILi5ENS5_IJNS4_1CILi1EEENSA_ILi2EEESB_EEENS1_35KernelTmaWarpSpecializedCooperativeEEENS5_IJNSA_ILi128EEESG_SG_EEENS_12float_e4m3_tENS5_IJlSB_lEEESI_SJ_NS4_8TiledMMAINS4_8MMA_AtomIJNS4_4SM904GMMA31MMA_64x128x32_F32E4M3E4M3_SS_TNILNSN_7ScaleInE1ELSP_1EEEEEENS4_6LayoutINS5_IJSC_SB_SB_EEENS5_IJSB_NSA_ILi0EEESU_EEEEENS5_IJNS4_10UnderscoreESX_SX_EEEEENS4_23SM90_TMA_LOAD_MULTICASTENS4_14ComposedLayoutINS4_7SwizzleILi3ELi4ELi3EEENS4_18smem_ptr_flag_bitsILi8EEENSS_INS5_IJNSA_ILi8EEESG_EEENS5_IJSG_SB_EEEEEEEvNS4_8identityENS4_13SM90_TMA_LOADES1A_vS1B_EENS_8epilogue10collective6detail29Sm90TmaWarpSpecializedAdapterINS1F_15DefaultEpilogueISI_SJ_SJ_NS1E_6thread17LinearCombinationISI_Li1EffLNS1J_9ScaleType4KindE0ELNS_15FloatRoundStyleE2ESI_EENS1_15EpilogueDefaultEEEEEvvEEEEvNT_6ParamsE:
        .type           _ZN7cutlass13device_kernelINS_4gemm6kernel13GemmUniversalIN4cute5tupleIJiiiiEEENS1_10collective13CollectiveMmaINS1_37MainloopSm90TmaGmmaWarpSpecializedFP8ILi5ENS5_IJNS4_1CILi1EEENSA_ILi2EEESB_EEENS1_35KernelTmaWarpSpecializedCooperativeEEENS5_IJNSA_ILi128EEESG_SG_EEENS_12float_e4m3_tENS5_IJlSB_lEEESI_SJ_NS4_8TiledMMAINS4_8MMA_AtomIJNS4_4SM904GMMA31MMA_64x128x32_F32E4M3E4M3_SS_TNILNSN_7ScaleInE1ELSP_1EEEEEENS4_6LayoutINS5_IJSC_SB_SB_EEENS5_IJSB_NSA_ILi0EEESU_EEEEENS5_IJNS4_10UnderscoreESX_SX_EEEEENS4_23SM90_TMA_LOAD_MULTICASTENS4_14ComposedLayoutINS4_7SwizzleILi3ELi4ELi3EEENS4_18smem_ptr_flag_bitsILi8EEENSS_INS5_IJNSA_ILi8EEESG_EEENS5_IJSG_SB_EEEEEEEvNS4_8identityENS4_13SM90_TMA_LOADES1A_vS1B_EENS_8epilogue10collective6detail29Sm90TmaWarpSpecializedAdapterINS1F_15DefaultEpilogueISI_SJ_SJ_NS1E_6thread17LinearCombinationISI_Li1EffLNS1J_9ScaleType4KindE0ELNS_15FloatRoundStyleE2ESI_EENS1_15EpilogueDefaultEEEEEvvEEEEvNT_6ParamsE,@function
        .size           _ZN7cutlass13device_kernelINS_4gemm6kernel13GemmUniversalIN4cute5tupleIJiiiiEEENS1_10collective13CollectiveMmaINS1_37MainloopSm90TmaGmmaWarpSpecializedFP8ILi5ENS5_IJNS4_1CILi1EEENSA_ILi2EEESB_EEENS1_35KernelTmaWarpSpecializedCooperativeEEENS5_IJNSA_ILi128EEESG_SG_EEENS_12float_e4m3_tENS5_IJlSB_lEEESI_SJ_NS4_8TiledMMAINS4_8MMA_AtomIJNS4_4SM904GMMA31MMA_64x128x32_F32E4M3E4M3_SS_TNILNSN_7ScaleInE1ELSP_1EEEEEENS4_6LayoutINS5_IJSC_SB_SB_EEENS5_IJSB_NSA_ILi0EEESU_EEEEENS5_IJNS4_10UnderscoreESX_SX_EEEEENS4_23SM90_TMA_LOAD_MULTICASTENS4_14ComposedLayoutINS4_7SwizzleILi3ELi4ELi3EEENS4_18smem_ptr_flag_bitsILi8EEENSS_INS5_IJNSA_ILi8EEESG_EEENS5_IJSG_SB_EEEEEEEvNS4_8identityENS4_13SM90_TMA_LOADES1A_vS1B_EENS_8epilogue10collective6detail29Sm90TmaWarpSpecializedAdapterINS1F_15DefaultEpilogueISI_SJ_SJ_NS1E_6thread17LinearCombinationISI_Li1EffLNS1J_9ScaleType4KindE0ELNS_15FloatRoundStyleE2ESI_EENS1_15EpilogueDefaultEEEEEvvEEEEvNT_6ParamsE,(.L_x_208 - _ZN7cutlass13device_kernelINS_4gemm6kernel13GemmUniversalIN4cute5tupleIJiiiiEEENS1_10collective13CollectiveMmaINS1_37MainloopSm90TmaGmmaWarpSpecializedFP8ILi5ENS5_IJNS4_1CILi1EEENSA_ILi2EEESB_EEENS1_35KernelTmaWarpSpecializedCooperativeEEENS5_IJNSA_ILi128EEESG_SG_EEENS_12float_e4m3_tENS5_IJlSB_lEEESI_SJ_NS4_8TiledMMAINS4_8MMA_AtomIJNS4_4SM904GMMA31MMA_64x128x32_F32E4M3E4M3_SS_TNILNSN_7ScaleInE1ELSP_1EEEEEENS4_6LayoutINS5_IJSC_SB_SB_EEENS5_IJSB_NSA_ILi0EEESU_EEEEENS5_IJNS4_10UnderscoreESX_SX_EEEEENS4_23SM90_TMA_LOAD_MULTICASTENS4_14ComposedLayoutINS4_7SwizzleILi3ELi4ELi3EEENS4_18smem_ptr_flag_bitsILi8EEENSS_INS5_IJNSA_ILi8EEESG_EEENS5_IJSG_SB_EEEEEEEvNS4_8identityENS4_13SM90_TMA_LOADES1A_vS1B_EENS_8epilogue10collective6detail29Sm90TmaWarpSpecializedAdapterINS1F_15DefaultEpilogueISI_SJ_SJ_NS1E_6thread17LinearCombinationISI_Li1EffLNS1J_9ScaleType4KindE0ELNS_15FloatRoundStyleE2ESI_EENS1_15EpilogueDefaultEEEEEvvEEEEvNT_6ParamsE)
        .other          _ZN7cutlass13device_kernelINS_4gemm6kernel13GemmUniversalIN4cute5tupleIJiiiiEEENS1_10collective13CollectiveMmaINS1_37MainloopSm90TmaGmmaWarpSpecializedFP8ILi5ENS5_IJNS4_1CILi1EEENSA_ILi2EEESB_EEENS1_35KernelTmaWarpSpecializedCooperativeEEENS5_IJNSA_ILi128EEESG_SG_EEENS_12float_e4m3_tENS5_IJlSB_lEEESI_SJ_NS4_8TiledMMAINS4_8MMA_AtomIJNS4_4SM904GMMA31MMA_64x128x32_F32E4M3E4M3_SS_TNILNSN_7ScaleInE1ELSP_1EEEEEENS4_6LayoutINS5_IJSC_SB_SB_EEENS5_IJSB_NSA_ILi0EEESU_EEEEENS5_IJNS4_10UnderscoreESX_SX_EEEEENS4_23SM90_TMA_LOAD_MULTICASTENS4_14ComposedLayoutINS4_7SwizzleILi3ELi4ELi3EEENS4_18smem_ptr_flag_bitsILi8EEENSS_INS5_IJNSA_ILi8EEESG_EEENS5_IJSG_SB_EEEEEEEvNS4_8identityENS4_13SM90_TMA_LOADES1A_vS1B_EENS_8epilogue10collective6detail29Sm90TmaWarpSpecializedAdapterINS1F_15DefaultEpilogueISI_SJ_SJ_NS1E_6thread17LinearCombinationISI_Li1EffLNS1J_9ScaleType4KindE0ELNS_15FloatRoundStyleE2ESI_EENS1_15EpilogueDefaultEEEEEvvEEEEvNT_6ParamsE,@"STO_CUDA_ENTRY STV_DEFAULT"
_ZN7cutlass13device_kernelINS_4gemm6kernel13GemmUniversalIN4cute5tupleIJiiiiEEENS1_10collective13CollectiveMmaINS1_37MainloopSm90TmaGmmaWarpSpecializedFP8ILi5ENS5_IJNS4_1CILi1EEENSA_ILi2EEESB_EEENS1_35KernelTmaWarpSpecializedCooperativeEEENS5_IJNSA_ILi128EEESG_SG_EEENS_12float_e4m3_tENS5_IJlSB_lEEESI_SJ_NS4_8TiledMMAINS4_8MMA_AtomIJNS4_4SM904GMMA31MMA_64x128x32_F32E4M3E4M3_SS_TNILNSN_7ScaleInE1ELSP_1EEEEEENS4_6LayoutINS5_IJSC_SB_SB_EEENS5_IJSB_NSA_ILi0EEESU_EEEEENS5_IJNS4_10UnderscoreESX_SX_EEEEENS4_23SM90_TMA_LOAD_MULTICASTENS4_14ComposedLayoutINS4_7SwizzleILi3ELi4ELi3EEENS4_18smem_ptr_flag_bitsILi8EEENSS_INS5_IJNSA_ILi8EEESG_EEENS5_IJSG_SB_EEEEEEEvNS4_8identityENS4_13SM90_TMA_LOADES1A_vS1B_EENS_8epilogue10collective6detail29Sm90TmaWarpSpecializedAdapterINS1F_15DefaultEpilogueISI_SJ_SJ_NS1E_6thread17LinearCombinationISI_Li1EffLNS1J_9ScaleType4KindE0ELNS_15FloatRoundStyleE2ESI_EENS1_15EpilogueDefaultEEEEEvvEEEEvNT_6ParamsE:
[----:B------:R-:W-:Y:S01]  /*0000*/  LDC R1, c[0x0][0x28] ;  /* 0x00000a00ff017b82 */ /* 0x000fe20000000800 */
[----:B------:R-:W0:Y:S01]  /*0010*/  S2R R0, SR_TID.X ;  /* 0x0000000000007919 */ /* 0x000e220000002100 */
[----:B------:R-:W-:Y:S01]  /*0020*/  ELECT P0, URZ, PT ;  /* 0x00000000003f782f */ /* 0x000fe20003800000 */
[----:B------:R-:W-:Y:S01]  /*0030*/  BSSY B0, `(.L_x_0) ;  /* 0x000000f000007945 */ /* 0x000fe20003800000 */
[--C-:B0-----:R-:W-:Y:S02]  /*0040*/  SHF.R.U32.HI R2, RZ, 0x5, R0.reuse ;  /* 0x00000005ff027819 */ /* 0x101fe40000011600 */
[----:B------:R-:W-:-:S03]  /*0050*/  SHF.R.U32.HI R3, RZ, 0x7, R0 ;  /* 0x00000007ff037819 */ /* 0x000fc60000011600 */
[----:B------:R-:W0:Y:S04]  /*0060*/  SHFL.IDX PT, R6, R2, RZ, 0x1f ;  /* 0x00001fff02067589 */ /* 0x000e2800000e0000 */
[----:B------:R1:W2:Y:S01]  /*0070*/  SHFL.IDX PT, R4, R3, RZ, 0x1f ;  /* 0x00001fff03047589 */ /* 0x0002a200000e0000 */
[----:B0-----:R-:W-:-:S13]  /*0080*/  ISETP.NE.OR P0, PT, R6, RZ, !P0 ;  /* 0x000000ff0600720c */ /* 0x001fda0004705670 */
[----:B-12---:R-:W-:Y:S05]  /*0090*/  @P0 BRA `(.L_x_1) ;  /* 0x0000000000200947 */ /* 0x006fea0003800000 */
[----:B------:R-:W-:Y:S02]  /*00a0*/  ULDC.64 UR4, c[0x0][0x198] ;  /* 0x0000660000047ab9 */ /* 0x000fe40000000a00 */
[----:B------:R-:W-:Y:S02]  /*00b0*/  UIADD3 UR6, UP0, UR4, 0xf0, URZ ;  /* 0x000000f004067890 */ /* 0x000fe4000ff1e03f */
[----:B------:R-:W-:Y:S02]  /*00c0*/  UIADD3 UR4, UP1, UR4, 0x1f0, URZ ;  /* 0x000001f004047890 */ /* 0x000fe4000ff3e03f */
[----:B------:R-:W-:Y:S02]  /*00d0*/  UIADD3.X UR7, URZ, UR5, URZ, UP0, !UPT ;  /* 0x000000053f077290 */ /* 0x000fe400087fe43f */
[----:B------:R-:W-:-:S07]  /*00e0*/  UIADD3.X UR5, URZ, UR5, URZ, UP1, !UPT ;  /* 0x000000053f057290 */ /* 0x000fce0008ffe43f */
[----:B------:R0:W-:Y:S02]  /*00f0*/  UTMACCTL.PF [UR6] ;  /* 0x00000000060079b9 */ /* 0x0001e40008040000 */
[----:B------:R0:W-:Y:S02]  /*0100*/  UTMACCTL.PF [UR4] ;  /* 0x00000000040079b9 */ /* 0x0001e40008040000 */
[----:B0-----:R-:W-:Y:S01]  /*0110*/  NOP ;  /* 0x0000000000007918 */ /* 0x001fe20000000000 */
.L_x_1:
[----:B------:R-:W-:Y:S05]  /*0120*/  BSYNC B0 ;  /* 0x0000000000007941 */ /* 0x000fea0003800000 */
.L_x_0:
[----:B------:R-:W0:Y:S02]  /*0130*/  SHFL.IDX PT, R3, R2, RZ, 0x1f ;  /* 0x00001fff02037589 */ /* 0x000e2400000e0000 */
[----:B0-----:R-:W-:-:S13]  /*0140*/  ISETP.NE.AND P0, PT, R3, RZ, PT ;  /* 0x000000ff0300720c */ /* 0x001fda0003f05270 */
[----:B------:R-:W-:Y:S05]  /*0150*/  @P0 BRA `(.L_x_2) ;  /* 0x0000000000600947 */ /* 0x000fea0003800000 */
[----:B------:R-:W0:Y:S01]  /*0160*/  S2UR UR8, SR_CgaCtaId ;  /* 0x00000000000879c3 */ /* 0x000e220000008800 */
[----:B------:R-:W-:Y:S01]  /*0170*/  UMOV UR4, 0x400 ;  /* 0x0000040000047882 */ /* 0x000fe20000000000 */
[----:B------:R-:W-:Y:S01]  /*0180*/  UMOV UR5, 0x1 ;  /* 0x0000000100057882 */ /* 0x000fe20000000000 */
[----:B------:R-:W-:Y:S01]  /*0190*/  UMOV UR6, 0x4 ;  /* 0x0000000400067882 */ /* 0x000fe20000000000 */
[----:B------:R-:W-:Y:S01]  /*01a0*/  ELECT P0, URZ, PT ;  /* 0x00000000003f782f */ /* 0x000fe20003800000 */
[----:B------:R-:W-:-:S04]  /*01b0*/  UIADD3 UR6, -UR6, 0x100000, URZ ;  /* 0x0010000006067890 */ /* 0x000fc8000fffe13f */
[----:B------:R-:W-:Y:S02]  /*01c0*/  USHF.L.U32 UR7, UR6, 0xb, URZ ;  /* 0x0000000b06077899 */ /* 0x000fe4000800063f */
[----:B------:R-:W-:Y:S02]  /*01d0*/  USHF.L.U32 UR6, UR6, 0x1, URZ ;  /* 0x0000000106067899 */ /* 0x000fe4000800063f */
[----:B0-----:R-:W-:Y:S02]  /*01e0*/  ULEA UR8, UR8, UR4, 0x18 ;  /* 0x0000000408087291 */ /* 0x001fe4000f8ec03f */
[----:B------:R-:W-:-:S04]  /*01f0*/  UIADD3 UR4, -UR5, 0x100000, URZ ;  /* 0x0010000005047890 */ /* 0x000fc8000fffe13f */
[----:B------:R-:W-:Y:S02]  /*0200*/  USHF.L.U32 UR5, UR4, 0xb, URZ ;  /* 0x0000000b04057899 */ /* 0x000fe4000800063f */
[----:B------:R-:W-:Y:S01]  /*0210*/  USHF.L.U32 UR4, UR4, 0x1, URZ ;  /* 0x0000000104047899 */ /* 0x000fe2000800063f */
[----:B------:R-:W0:Y:S11]  /*0220*/  FENCE.VIEW.ASYNC.S ;  /* 0x00000000000073c6 */ /* 0x000e360000000000 */
[----:B0-----:R0:W1:Y:S01]  /*0230*/  SYNCS.EXCH.64 URZ, [UR8], UR4 ;  /* 0x00000004083f75b2 */ /* 0x0010620008000100 */
[----:B------:R0:W2:Y:S01]  /*0240*/  SYNCS.EXCH.64 URZ, [UR8+0x28], UR6 ;  /* 0x00002806083f75b2 */ /* 0x0000a20008000100 */
[----:B------:R0:W3:Y:S01]  /*0250*/  SYNCS.EXCH.64 URZ, [UR8+0x8], UR4 ;  /* 0x00000804083f75b2 */ /* 0x0000e20008000100 */
[----:B------:R0:W4:Y:S01]  /*0260*/  SYNCS.EXCH.64 URZ, [UR8+0x30], UR6 ;  /* 0x00003006083f75b2 */ /* 0x0001220008000100 */
[----:B------:R0:W0:Y:S01]  /*0270*/  SYNCS.EXCH.64 URZ, [UR8+0x10], UR4 ;  /* 0x00001004083f75b2 */ /* 0x0000220008000100 */
[----:B------:R0:W0:Y:S01]  /*0280*/  SYNCS.EXCH.64 URZ, [UR8+0x38], UR6 ;  /* 0x00003806083f75b2 */ /* 0x0000220008000100 */
[----:B------:R0:W0:Y:S01]  /*0290*/  SYNCS.EXCH.64 URZ, [UR8+0x18], UR4 ;  /* 0x00001804083f75b2 */ /* 0x0000220008000100 */
[----:B------:R0:W0:Y:S01]  /*02a0*/  SYNCS.EXCH.64 URZ, [UR8+0x40], UR6 ;  /* 0x00004006083f75b2 */ /* 0x0000220008000100 */
[----:B------:R0:W0:Y:S01]  /*02b0*/  SYNCS.EXCH.64 URZ, [UR8+0x20], UR4 ;  /* 0x00002004083f75b2 */ /* 0x0000220008000100 */
[----:B------:R0:W0:Y:S01]  /*02c0*/  SYNCS.EXCH.64 URZ, [UR8+0x48], UR6 ;  /* 0x00004806083f75b2 */ /* 0x0000220008000100 */
[----:B------:R-:W-:Y:S01]  /*02d0*/  NOP ;  /* 0x0000000000007918 */ /* 0x000fe20000000000 */
.L_x_2:
[----:B------:R-:W5:Y:S01]  /*02e0*/  SHFL.IDX PT, R2, R2, RZ, 0x1f ;  /* 0x00001fff02027589 */ /* 0x000f6200000e0000 */
[----:B------:R-:W-:Y:S01]  /*02f0*/  SHF.R.S32.HI R5, RZ, 0x1f, R0 ;  /* 0x0000001fff057819 */ /* 0x000fe20000011400 */
[----:B0-----:R-:W0:Y:S01]  /*0300*/  S2UR UR8, SR_CTAID.X ;  /* 0x00000000000879c3 */ /* 0x001e220000002500 */
[----:B------:R-:W-:Y:S01]  /*0310*/  ELECT P0, URZ, PT ;  /* 0x00000000003f782f */ /* 0x000fe20003800000 */
[----:B------:R-:W1:Y:S01]  /*0320*/  S2R R8, SR_CTAID.Y ;  /* 0x0000000000087919 */ /* 0x000e620000002600 */
[----:B------:R-:W-:Y:S01]  /*0330*/  LEA.HI R5, R5, R0, RZ, 0x7 ;  /* 0x0000000005057211 */ /* 0x000fe200078f38ff */
[----:B------:R-:W-:Y:S01]  /*0340*/  ULDC UR4, c[0x0][0x154] ;  /* 0x0000550000047ab9 */ /* 0x000fe20000000800 */
[----:B------:R-:W-:Y:S01]  /*0350*/  NOP ;  /* 0x0000000000007918 */ /* 0x000fe20000000000 */
[----:B------:R-:W-:Y:S01]  /*0360*/  NOP ;  /* 0x0000000000007918 */ /* 0x000fe20000000000 */
[----:B------:R-:W-:Y:S01]  /*0370*/  LOP3.LUT R5, R5, 0xffffff80, RZ, 0xc0, !PT ;  /* 0xffffff8005057812 */ /* 0x000fe200078ec0ff */
[----:B------:R-:W2:Y:S04]  /*0380*/  LDC R14, c[0x0][0x140] ;  /* 0x00005000ff0e7b82 */ /* 0x000ea80000000800 */
[----:B------:R-:W-:-:S04]  /*0390*/  IMAD.IADD R5, R0, 0x1, -R5 ;  /* 0x0000000100057824 */ /* 0x000fc800078e0a05 */
[----:B------:R-:W3:Y:S01]  /*03a0*/  LDC R19, c[0x0][0x148] ;  /* 0x00005200ff137b82 */ /* 0x000ee20000000800 */
[----:B------:R-:W-:Y:S02]  /*03b0*/  SHF.R.S32.HI R10, RZ, 0x1f, R5 ;  /* 0x0000001fff0a7819 */ /* 0x000fe40000011405 */
[----:B------:R-:W-:Y:S02]  /*03c0*/  LOP3.LUT P2, RZ, R5, 0x7, RZ, 0xc0, !PT ;  /* 0x0000000705ff7812 */ /* 0x000fe4000784c0ff */
[----:B------:R-:W-:Y:S02]  /*03d0*/  LEA.HI R10, R10, R5, RZ, 0x3 ;  /* 0x000000050a0a7211 */ /* 0x000fe400078f18ff */
[----:B-----5:R-:W-:Y:S01]  /*03e0*/  ISETP.NE.OR P0, PT, R2, RZ, !P0 ;  /* 0x000000ff0200720c */ /* 0x020fe20004705670 */
[----:B------:R-:W5:Y:S01]  /*03f0*/  LDC R12, c[0x0][0x144] ;  /* 0x00005100ff0c7b82 */ /* 0x000f620000000800 */
[--C-:B------:R-:W-:Y:S02]  /*0400*/  SHF.R.S32.HI R2, RZ, 0x3, R10.reuse ;  /* 0x00000003ff027819 */ /* 0x100fe4000001140a */
[----:B------:R-:W-:-:S02]  /*0410*/  SHF.R.S32.HI R7, RZ, 0x1f, R10 ;  /* 0x0000001fff077819 */ /* 0x000fc4000001140a */
[----:B------:R-:W-:Y:S02]  /*0420*/  SHF.R.S32.HI R10, RZ, 0x1f, R3 ;  /* 0x0000001fff0a7819 */ /* 0x000fe40000011403 */
[----:B------:R-:W-:Y:S02]  /*0430*/  LEA.HI R7, R7, R2, RZ, 0x2 ;  /* 0x0000000207077211 */ /* 0x000fe400078f10ff */
[----:B------:R-:W-:Y:S02]  /*0440*/  LEA.HI R10, R10, R3, RZ, 0x2 ;  /* 0x000000030a0a7211 */ /* 0x000fe400078f10ff */
[----:B------:R-:W-:Y:S01]  /*0450*/  LOP3.LUT R7, R7, 0xfffffffc, RZ, 0xc0, !PT ;  /* 0xfffffffc07077812 */ /* 0x000fe200078ec0ff */
[----:B------:R-:W-:Y:S01]  /*0460*/  VOTEU.ALL UP0, P0 ;  /* 0x00000000003f7886 */ /* 0x000fe20000000000 */
[----:B-1----:R-:W-:Y:S01]  /*0470*/  I2FP.F32.U32 R11, R8 ;  /* 0x00000008000b7245 */ /* 0x002fe20000201000 */
[----:B------:R-:W-:Y:S01]  /*0480*/  VOTEU.ALL UP1, P0 ;  /* 0x00000000003f7886 */ /* 0x000fe20000020000 */
[----:B------:R-:W-:Y:S01]  /*0490*/  LOP3.LUT R10, R10, 0x3ffffffc, RZ, 0xc0, !PT ;  /* 0x3ffffffc0a0a7812 */ /* 0x000fe200078ec0ff */
[----:B------:R-:W-:Y:S01]  /*04a0*/  IMAD.IADD R7, R2, 0x1, -R7 ;  /* 0x0000000102077824 */ /* 0x000fe200078e0a07 */
[----:B------:R-:W1:Y:S01]  /*04b0*/  @!UP0 S2UR UR7, SR_CgaCtaId ;  /* 0x00000000000789c3 */ /* 0x000e620000008800 */
[----:B0-----:R-:W-:Y:S01]  /*04c0*/  I2FP.F32.U32 R2, UR8 ;  /* 0x0000000800027c45 */ /* 0x001fe20008201000 */
[----:B------:R-:W-:Y:S01]  /*04d0*/  FMUL R13, R11, UR4 ;  /* 0x000000040b0d7c20 */ /* 0x000fe20008400000 */
[----:B------:R-:W-:Y:S01]  /*04e0*/  ULDC UR4, c[0x0][0x150] ;  /* 0x0000540000047ab9 */ /* 0x000fe20000000800 */
[----:B------:R-:W-:Y:S01]  /*04f0*/  IMAD.IADD R10, R3, 0x1, -R10 ;  /* 0x00000001030a7824 */ /* 0x000fe200078e0a0a */
[----:B------:R-:W-:Y:S01]  /*0500*/  SHF.R.S32.HI R3, RZ, 0x1f, R6 ;  /* 0x0000001fff037819 */ /* 0x000fe20000011406 */
[----:B------:R-:W-:Y:S01]  /*0510*/  FMUL R11, R2, UR4 ;  /* 0x00000004020b7c20 */ /* 0x000fe20008400000 */
[----:B------:R-:W-:Y:S01]  /*0520*/  UMOV UR4, 0x20 ;  /* 0x0000002000047882 */ /* 0x000fe20000000000 */
[----:B------:R-:W0:Y:S01]  /*0530*/  F2I.U32.TRUNC.NTZ R13, R13 ;  /* 0x0000000d000d7305 */ /* 0x000e22000020f000 */
[----:B------:R-:W-:Y:S01]  /*0540*/  LEA.HI R3, R3, R6, RZ, 0x2 ;  /* 0x0000000603037211 */ /* 0x000fe200078f10ff */
[----:B------:R-:W-:Y:S01]  /*0550*/  IMAD R7, R10, 0x4, R7 ;  /* 0x000000040a077824 */ /* 0x000fe200078e0207 */
[----:B------:R-:W-:Y:S01]  /*0560*/  @!UP0 UMOV UR6, 0x400 ;  /* 0x0000040000068882 */ /* 0x000fe20000000000 */
[----:B------:R-:W-:-:S04]  /*0570*/  @!UP0 UIADD3 UR4, -UR4, 0x100000, URZ ;  /* 0x0010000004048890 */ /* 0x000fc8000fffe13f */
[----:B------:R-:W-:Y:S02]  /*0580*/  @!UP0 USHF.L.U32 UR5, UR4, 0xb, URZ ;  /* 0x0000000b04058899 */ /* 0x000fe4000800063f */
[----:B------:R-:W-:Y:S01]  /*0590*/  @!UP0 USHF.L.U32 UR4, UR4, 0x1, URZ ;  /* 0x0000000104048899 */ /* 0x000fe2000800063f */
[----:B------:R-:W-:Y:S01]  /*05a0*/  LOP3.LUT R3, R3, 0xfffffffc, RZ, 0xc0, !PT ;  /* 0xfffffffc03037812 */ /* 0x000fe200078ec0ff */
[C---:B------:R-:W-:Y:S01]  /*05b0*/  IMAD.SHL.U32 R2, R7.reuse, 0x4, RZ ;  /* 0x0000000407027824 */ /* 0x040fe200078e00ff */
[----:B--2---:R-:W-:Y:S01]  /*05c0*/  ISETP.EQ.U32.AND P4, PT, R14, 0x1, PT ;  /* 0x000000010e00780c */ /* 0x004fe20003f82070 */
[----:B------:R-:W2:Y:S01]  /*05d0*/  F2I.U32.TRUNC.NTZ R11, R11 ;  /* 0x0000000b000b7305 */ /* 0x000ea2000020f000 */
[----:B------:R-:W-:Y:S02]  /*05e0*/  VIADD R10, R4, 0xffffffff ;  /* 0xffffffff040a7836 */ /* 0x000fe40000000000 */
[----:B------:R-:W-:Y:S01]  /*05f0*/  IMAD.IADD R6, R6, 0x1, -R3 ;  /* 0x0000000106067824 */ /* 0x000fe200078e0a03 */
[----:B------:R-:W-:-:S02]  /*0600*/  LOP3.LUT R5, R7, 0xc, R2, 0x78, !PT ;  /* 0x0000000c07057812 */ /* 0x000fc400078e7802 */
[----:B------:R-:W-:Y:S01]  /*0610*/  ISETP.GE.U32.AND P5, PT, R10, 0x2, PT ;  /* 0x000000020a00780c */ /* 0x000fe20003fa6070 */
[----:B0-----:R-:W-:Y:S01]  /*0620*/  IMAD.MOV R20, RZ, RZ, -R13 ;  /* 0x000000ffff147224 */ /* 0x001fe200078e0a0d */
[----:B-1----:R-:W-:Y:S01]  /*0630*/  @!UP0 ULEA UR6, UR7, UR6, 0x18 ;  /* 0x0000000607068291 */ /* 0x002fe2000f8ec03f */
[C---:B------:R-:W-:Y:S01]  /*0640*/  ISETP.NE.AND P1, PT, R6.reuse, 0x3, PT ;  /* 0x000000030600780c */ /* 0x040fe20003f25270 */
[----:B------:R-:W-:Y:S01]  /*0650*/  VOTEU.ALL UP0, P0 ;  /* 0x00000000003f7886 */ /* 0x000fe20000000000 */
[----:B---3--:R-:W-:Y:S01]  /*0660*/  IMAD R2, R19, R20, R8 ;  /* 0x0000001413027224 */ /* 0x008fe200078e0208 */
[----:B------:R-:W-:Y:S02]  /*0670*/  ISETP.LT.U32.AND P0, PT, R5, 0x2, !P2 ;  /* 0x000000020500780c */ /* 0x000fe40005701070 */
[----:B------:R-:W-:Y:S01]  /*0680*/  ISETP.EQ.OR P1, PT, R6, RZ, !P1 ;  /* 0x000000ff0600720c */ /* 0x000fe20004f22670 */
[----:B--2---:R-:W-:Y:S01]  /*0690*/  IMAD.MOV R11, RZ, RZ, -R11 ;  /* 0x000000ffff0b7224 */ /* 0x004fe200078e0a0b */
[----:B------:R-:W-:-:S02]  /*06a0*/  ISETP.NE.AND P3, PT, R2, R5, PT ;  /* 0x000000050200720c */ /* 0x000fc40003f65270 */
[----:B------:R-:W-:Y:S01]  /*06b0*/  ISETP.EQ.AND P1, PT, R4, RZ, P1 ;  /* 0x000000ff0400720c */ /* 0x000fe20000f22270 */
[----:B-----5:R-:W-:Y:S01]  /*06c0*/  IMAD R11, R12, R11, UR8 ;  /* 0x000000080c0b7e24 */ /* 0x020fe2000f8e020b */
[----:B------:R-:W-:Y:S01]  /*06d0*/  ISETP.NE.AND P2, PT, R4, RZ, PT ;  /* 0x000000ff0400720c */ /* 0x000fe20003f45270 */
[----:B------:R-:W0:Y:S02]  /*06e0*/  FENCE.VIEW.ASYNC.S ;  /* 0x00000000000073c6 */ /* 0x000e240000000000 */
[----:B0-----:R0:W1:Y:S01]  /*06f0*/  @!UP0 SYNCS.EXCH.64 URZ, [UR6+0x60], UR4 ;  /* 0x00006004063f85b2 */ /* 0x0010620008000100 */
[----:B------:R-:W-:Y:S02]  /*0700*/  SEL R4, RZ, 0x1, !P1 ;  /* 0x00000001ff047807 */ /* 0x000fe40004800000 */
[----:B------:R-:W-:Y:S02]  /*0710*/  ISETP.EQ.OR P3, PT, R11, RZ, !P3 ;  /* 0x000000ff0b00720c */ /* 0x000fe40005f62670 */
[----:B------:R-:W-:-:S02]  /*0720*/  SEL R4, R4, 0x2, P5 ;  /* 0x0000000204047807 */ /* 0x000fc40002800000 */
[----:B------:R-:W-:Y:S01]  /*0730*/  PLOP3.LUT P0, PT, P0, P3, PT, 0x80, 0x0 ;  /* 0x000000000000781c */ /* 0x000fe20000707070 */
[----:B------:R0:W2:Y:S01]  /*0740*/  @!UP1 SYNCS.EXCH.64 URZ, [UR6+0x68], UR4 ;  /* 0x00006804063f95b2 */ /* 0x0000a20008000100 */
[----:B------:R-:W-:Y:S01]  /*0750*/  NOP ;  /* 0x0000000000007918 */ /* 0x000fe20000000000 */
[----:B------:R-:W-:Y:S10]  /*0760*/  @!P4 BRA `(.L_x_3) ;  /* 0x000000000008c947 */ /* 0x000ff40003800000 */
[----:B-12-4-:R-:W-:Y:S01]  /*0770*/  UCGABAR_ARV ;  /* 0x00000000000079c7 */ /* 0x016fe20008000000 */
[----:B------:R-:W-:Y:S05]  /*0780*/  BRA `(.L_x_4) ;  /* 0x0000000000047947 */ /* 0x000fea0003800000 */
.L_x_3:
[----:B-12-4-:R-:W-:Y:S01]  /*0790*/  NOP ;  /* 0x0000000000007918 */ /* 0x016fe20000000000 */
.L_x_4:
[----:B------:R-:W1:Y:S01]  /*07a0*/  LDC R2, c[0x0][0x65c] ;  /* 0x00019700ff027b82 */ /* 0x000e620000000800 */
[----:B------:R-:W-:Y:S01]  /*07b0*/  IMAD.MOV.U32 R3, RZ, RZ, RZ ;  /* 0x000000ffff037224 */ /* 0x000fe200078e00ff */
[----:B-1----:R-:W-:Y:S01]  /*07c0*/  ISETP.NE.AND P3, PT, R2, 0x1, PT ;  /* 0x000000010200780c */ /* 0x002fe20003f65270 */
[----:B------:R-:W-:-:S12]  /*07d0*/  IMAD.U32 R2, RZ, RZ, UR8 ;  /* 0x00000008ff027e24 */ /* 0x000fd8000f8e00ff */
[----:B------:R-:W1:Y:S01]  /*07e0*/  @P3 LDC R15, c[0x0][0x10] ;  /* 0x00000400ff0f3b82 */ /* 0x000e620000000800 */
[----:B------:R-:W-:Y:S02]  /*07f0*/  @P3 IMAD.MOV.U32 R9, RZ, RZ, RZ ;  /* 0x000000ffff093224 */ /* 0x000fe400078e00ff */
[----:B------:R-:W-:-:S05]  /*0800*/  @P3 IMAD.MOV.U32 R7, RZ, RZ, RZ ;  /* 0x000000ffff073224 */ /* 0x000fca00078e00ff */
[----:B------:R-:W2:Y:S01]  /*0810*/  @!P3 LDC R13, c[0x0][0xc] ;  /* 0x00000300ff0dbb82 */ /* 0x000ea20000000800 */
[----:B-1----:R-:W-:-:S04]  /*0820*/  @P3 IMAD.WIDE.U32 R14, R15, UR8, R8 ;  /* 0x000000080f0e3c25 */ /* 0x002fc8000f8e0008 */
[----:B--2---:R-:W-:-:S04]  /*0830*/  @!P3 IMAD.WIDE.U32 R12, R8, R13, R2 ;  /* 0x0000000d080cb225 */ /* 0x004fc800078e0002 */
[----:B------:R-:W-:Y:S02]  /*0840*/  @P3 IMAD.MOV.U32 R2, RZ, RZ, R14 ;  /* 0x000000ffff023224 */ /* 0x000fe400078e000e */
[----:B------:R-:W-:Y:S02]  /*0850*/  @P3 IMAD.IADD R3, R15, 0x1, R7 ;  /* 0x000000010f033824 */ /* 0x000fe400078e0207 */
[----:B------:R-:W-:Y:S02]  /*0860*/  @!P3 IMAD.MOV.U32 R2, RZ, RZ, R12 ;  /* 0x000000ffff02b224 */ /* 0x000fe400078e000c */
[----:B------:R-:W-:Y:S01]  /*0870*/  @!P3 IMAD.MOV.U32 R3, RZ, RZ, R13 ;  /* 0x000000ffff03b224 */ /* 0x000fe200078e000d */
[----:B------:R-:W-:Y:S06]  /*0880*/  @!P4 BRA `(.L_x_5) ;  /* 0x00000000000cc947 */ /* 0x000fec0003800000 */
[----:B------:R-:W-:Y:S01]  /*0890*/  UCGABAR_WAIT ;  /* 0x0000000000007dc7 */ /* 0x000fe20008000000 */
[----:B------:R-:W-:Y:S01]  /*08a0*/  CCTL.IVALL ;  /* 0x00000000ff00798f */ /* 0x000fe20002000000 */
[----:B------:R-:W-:Y:S05]  /*08b0*/  BRA `(.L_x_6) ;  /* 0x0000000000047947 */ /* 0x000fea0003800000 */
.L_x_5:
[----:B------:R-:W-:Y:S06]  /*08c0*/  BAR.SYNC.DEFER_BLOCKING 0x0 ;  /* 0x0000000000007b1d */ /* 0x000fec0000010000 */
.L_x_6:
[----:B------:R-:W-:Y:S05]  /*08d0*/  @!P2 BRA `(.L_x_7) ;  /* 0x000000740090a947 */ /* 0x000fea0003800000 */
[----:B------:R-:W-:-:S13]  /*08e0*/  ISETP.GT.U32.AND P1, PT, R10, 0x1, PT ;  /* 0x000000010a00780c */ /* 0x000fda0003f24070 */
[----:B0-----:R-:W-:Y:S05]  /*08f0*/  @P1 EXIT ;  /* 0x000000000000194d */ /* 0x001fea0003800000 */
[----:B------:R-:W-:Y:S01]  /*0900*/  ULDC.64 UR4, c[0x0][0x650] ;  /* 0x0001940000047ab9 */ /* 0x000fe20000000a00 */
[----:B------:R-:W-:Y:S01]  /*0910*/  PRMT R14, RZ, 0x7610, R14 ;  /* 0x00007610ff0e7816 */ /* 0x000fe2000000000e */
[----:B------:R-:W-:Y:S01]  /*0920*/  IMAD.MOV.U32 R7, RZ, RZ, -0x1 ;  /* 0xffffffffff077424 */ /* 0x000fe200078e00ff */
[----:B------:R-:W-:Y:S01]  /*0930*/  ISETP.GE.U32.AND P1, PT, R2, UR4, PT ;  /* 0x0000000402007c0c */ /* 0x000fe2000bf26070 */
[----:B------:R-:W-:Y:S02]  /*0940*/  IMAD.MOV.U32 R10, RZ, RZ, -0x1 ;  /* 0xffffffffff0a7424 */ /* 0x000fe400078e00ff */
[----:B------:R-:W-:Y:S01]  /*0950*/  IMAD.MOV.U32 R6, RZ, RZ, -0x1 ;  /* 0xffffffffff067424 */ /* 0x000fe200078e00ff */
[----:B------:R-:W-:-:S13]  /*0960*/  ISETP.GE.U32.AND.EX P1, PT, R3, UR5, PT, P1 ;  /* 0x0000000503007c0c */ /* 0x000fda000bf26110 */
[----:B------:R-:W-:Y:S05]  /*0970*/  @P1 BRA `(.L_x_8) ;  /* 0x0000000400281947 */ /* 0x000fea0003800000 */
[----:B------:R-:W0:Y:S01]  /*0980*/  LDC.64 R22, c[0x0][0x628] ;  /* 0x00018a00ff167b82 */ /* 0x000e220000000a00 */
[----:B------:R-:W-:Y:S02]  /*0990*/  IMAD.MOV.U32 R6, RZ, RZ, R2 ;  /* 0x000000ffff067224 */ /* 0x000fe400078e0002 */
[----:B------:R-:W-:-:S05]  /*09a0*/  IMAD.MOV.U32 R7, RZ, RZ, R3 ;  /* 0x000000ffff077224 */ /* 0x000fca00078e0003 */
[----:B------:R-:W1:Y:S08]  /*09b0*/  LDC R10, c[0x0][0x630] ;  /* 0x00018c00ff0a7b82 */ /* 0x000e700000000800 */
[----:B------:R-:W2:Y:S01]  /*09c0*/  LDC.64 R24, c[0x0][0x620] ;  /* 0x00018800ff187b82 */ /* 0x000ea20000000a00 */
[----:B0-----:R-:W-:-:S04]  /*09d0*/  ISETP.NE.U32.AND P1, PT, R22, RZ, PT ;  /* 0x000000ff1600720c */ /* 0x001fc80003f25070 */
[----:B------:R-:W-:-:S13]  /*09e0*/  ISETP.NE.AND.EX P1, PT, R23, RZ, PT, P1 ;  /* 0x000000ff1700720c */ /* 0x000fda0003f25310 */
[----:B-12---:R-:W-:Y:S05]  /*09f0*/  @!P1 BRA `(.L_x_9) ;  /* 0x0000000000289947 */ /* 0x006fea0003800000 */
[----:B------:R-:W0:Y:S02]  /*0a00*/  LDC R15, c[0x0][0x634] ;  /* 0x00018d00ff0f7b82 */ /* 0x000e240000000800 */
[----:B0-----:R-:W-:-:S05]  /*0a10*/  IADD3 R15, P1, R2, R15, RZ ;  /* 0x0000000f020f7210 */ /* 0x001fca0007f3e0ff */
[----:B------:R-:W-:-:S04]  /*0a20*/  IMAD.X R17, RZ, RZ, R3, P1 ;  /* 0x000000ffff117224 */ /* 0x000fc800008e0603 */
[----:B------:R-:W-:-:S04]  /*0a30*/  IMAD.WIDE.U32 R6, R17, R22, RZ ;  /* 0x0000001611067225 */ /* 0x000fc800078e00ff */
[----:B------:R-:W-:-:S04]  /*0a40*/  IMAD.WIDE.U32 R12, P1, R15, R23, R6 ;  /* 0x000000170f0c7225 */ /* 0x000fc80007820006 */
[----:B------:R-:W-:-:S04]  /*0a50*/  IMAD.WIDE.U32 R6, R15, R22, RZ ;  /* 0x000000160f067225 */ /* 0x000fc800078e00ff */
[----:B------:R-:W-:Y:S01]  /*0a60*/  IMAD.X R15, RZ, RZ, RZ, P1 ;  /* 0x000000ffff0f7224 */ /* 0x000fe200008e06ff */
[----:B------:R-:W-:Y:S01]  /*0a70*/  IADD3 RZ, P1, R7, R12, RZ ;  /* 0x0000000c07ff7210 */ /* 0x000fe20007f3e0ff */
[----:B------:R-:W-:-:S04]  /*0a80*/  IMAD.MOV.U32 R14, RZ, RZ, R13 ;  /* 0x000000ffff0e7224 */ /* 0x000fc800078e000d */
[----:B------:R-:W-:-:S08]  /*0a90*/  IMAD.WIDE.U32.X R6, R17, R23, R14, P1 ;  /* 0x0000001711067225 */ /* 0x000fd000008e040e */
.L_x_9:
[----:B------:R-:W0:Y:S01]  /*0aa0*/  LDC.64 R22, c[0x0][0x640] ;  /* 0x00019000ff167b82 */ /* 0x000e220000000a00 */
[--C-:B------:R-:W-:Y:S01]  /*0ab0*/  SHF.R.U64 R26, R6, R10, R7.reuse ;  /* 0x0000000a061a7219 */ /* 0x100fe20000001207 */
[----:B------:R-:W-:Y:S01]  /*0ac0*/  IMAD R20, R19, R20, R8 ;  /* 0x0000001413147224 */ /* 0x000fe200078e0208 */
[----:B------:R-:W-:Y:S01]  /*0ad0*/  SHF.R.U32.HI R6, RZ, R10, R7 ;  /* 0x0000000aff067219 */ /* 0x000fe20000011607 */
[----:B------:R-:W-:Y:S01]  /*0ae0*/  IMAD.MOV.U32 R19, RZ, RZ, 0x1 ;  /* 0x00000001ff137424 */ /* 0x000fe200078e00ff */
[----:B------:R-:W-:-:S03]  /*0af0*/  IADD3 R9, P1, RZ, -R26, RZ ;  /* 0x8000001aff097210 */ /* 0x000fc60007f3e0ff */
[----:B------:R-:W1:Y:S02]  /*0b00*/  LDC R12, c[0x0][0x618] ;  /* 0x00018600ff0c7b82 */ /* 0x000e640000000800 */
[----:B------:R-:W-:-:S04]  /*0b10*/  IMAD.X R7, RZ, RZ, ~R6, P1 ;  /* 0x000000ffff077224 */ /* 0x000fc800008e0e06 */
[-C--:B------:R-:W-:Y:S02]  /*0b20*/  IMAD R10, R7, R24.reuse, RZ ;  /* 0x00000018070a7224 */ /* 0x080fe400078e02ff */
[----:B------:R-:W2:Y:S01]  /*0b30*/  LDC R16, c[0x0][0x608] ;  /* 0x00018200ff107b82 */ /* 0x000ea20000000800 */
[----:B------:R-:W-:-:S04]  /*0b40*/  IMAD.WIDE.U32 R6, R9, R24, R2 ;  /* 0x0000001809067225 */ /* 0x000fc800078e0002 */
[----:B------:R-:W-:-:S03]  /*0b50*/  IMAD R9, R9, R25, R10 ;  /* 0x0000001909097224 */ /* 0x000fc600078e020a */
[----:B------:R-:W3:Y:S01]  /*0b60*/  LDC R18, c[0x0][0x658] ;  /* 0x00019600ff127b82 */ /* 0x000ee20000000800 */
[----:B------:R-:W-:Y:S01]  /*0b70*/  IMAD.IADD R7, R7, 0x1, R9 ;  /* 0x0000000107077824 */ /* 0x000fe200078e0209 */
[----:B0-----:R-:W-:Y:S01]  /*0b80*/  ISETP.NE.U32.AND P1, PT, R22, RZ, PT ;  /* 0x000000ff1600720c */ /* 0x001fe20003f25070 */
[----:B------:R-:W-:-:S03]  /*0b90*/  IMAD.MOV.U32 R9, RZ, RZ, -0x1 ;  /* 0xffffffffff097424 */ /* 0x000fc600078e00ff */
[----:B------:R-:W-:Y:S02]  /*0ba0*/  ISETP.NE.AND.EX P1, PT, R23, RZ, PT, P1 ;  /* 0x000000ff1700720c */ /* 0x000fe40003f25310 */
[----:B------:R-:W0:Y:S01]  /*0bb0*/  LDC R17, c[0x0][0x600] ;  /* 0x00018000ff117b82 */ /* 0x000e220000000800 */
[-CC-:B-1----:R-:W-:Y:S02]  /*0bc0*/  SHF.R.U64 R14, R6, R12.reuse, R7.reuse ;  /* 0x0000000c060e7219 */ /* 0x182fe40000001207 */
[----:B------:R-:W-:-:S05]  /*0bd0*/  SHF.R.U32.HI R7, RZ, R12, R7 ;  /* 0x0000000cff077219 */ /* 0x000fca0000011607 */
[----:B------:R-:W1:Y:S01]  /*0be0*/  LDC R21, c[0x0][0x648] ;  /* 0x00019200ff157b82 */ /* 0x000e620000000800 */
[-CC-:B--2---:R-:W-:Y:S02]  /*0bf0*/  SHF.R.U64 R27, R14, R16.reuse, R7.reuse ;  /* 0x000000100e1b7219 */ /* 0x184fe40000001207 */
[----:B------:R-:W-:-:S05]  /*0c00*/  SHF.R.U32.HI R7, RZ, R16, R7 ;  /* 0x00000010ff077219 */ /* 0x000fca0000011607 */
[----:B------:R-:W2:Y:S01]  /*0c10*/  LDC R25, c[0x0][0x638] ;  /* 0x00018e00ff197b82 */ /* 0x000ea20000000800 */
[-C--:B---3--:R-:W-:Y:S02]  /*0c20*/  SHF.L.U32 R6, R9, R18.reuse, RZ ;  /* 0x0000001209067219 */ /* 0x088fe400000006ff */
[--C-:B------:R-:W-:Y:S02]  /*0c30*/  SHF.R.U64 R16, R27, R18, R7.reuse ;  /* 0x000000121b107219 */ /* 0x100fe40000001207 */
[----:B------:R-:W-:Y:S02]  /*0c40*/  LOP3.LUT R10, RZ, R6, RZ, 0x33, !PT ;  /* 0x00000006ff0a7212 */ /* 0x000fe400078e33ff */
[----:B------:R-:W-:Y:S01]  /*0c50*/  SHF.R.U32.HI R7, RZ, R18, R7 ;  /* 0x00000012ff077219 */ /* 0x000fe20000011607 */
[----:B------:R-:W3:Y:S01]  /*0c60*/  LDC R24, c[0x0][0x610] ;  /* 0x00018400ff187b82 */ /* 0x000ee20000000800 */
[----:B------:R-:W-:Y:S01]  /*0c70*/  IMAD.MOV.U32 R6, RZ, RZ, R16 ;  /* 0x000000ffff067224 */ /* 0x000fe200078e0010 */
[----:B------:R-:W-:Y:S06]  /*0c80*/  @!P1 BRA `(.L_x_10) ;  /* 0x0000000000289947 */ /* 0x000fec0003800000 */
[----:B------:R-:W4:Y:S02]  /*0c90*/  LDC R13, c[0x0][0x64c] ;  /* 0x00019300ff0d7b82 */ /* 0x000f240000000800 */
[----:B----4-:R-:W-:-:S05]  /*0ca0*/  IADD3 R13, P1, R16, R13, RZ ;  /* 0x0000000d100d7210 */ /* 0x010fca0007f3e0ff */
        /* <DEDUP_REMOVED lines=8> */
.L_x_10:
[----:B-1----:R-:W-:Y:S01]  /*0d30*/  SHF.R.U64 R8, R6, R21, R7 ;  /* 0x0000001506087219 */ /* 0x002fe20000001207 */
[----:B0-----:R-:W-:Y:S01]  /*0d40*/  VIADD R9, R17, 0xffffffff ;  /* 0xffffffff11097836 */ /* 0x001fe20000000000 */
[----:B------:R-:W-:Y:S02]  /*0d50*/  SHF.L.U32 R6, R19, R18, RZ ;  /* 0x0000001213067219 */ /* 0x000fe400000006ff */
[----:B------:R-:W-:Y:S01]  /*0d60*/  LOP3.LUT R7, R27, R10, RZ, 0xc0, !PT ;  /* 0x0000000a1b077212 */ /* 0x000fe200078ec0ff */
[----:B------:R-:W-:Y:S01]  /*0d70*/  IMAD.MOV R10, RZ, RZ, -R8 ;  /* 0x000000ffff0a7224 */ /* 0x000fe200078e0a08 */
[----:B------:R-:W-:Y:S02]  /*0d80*/  SEL R11, R11, R20, !P3 ;  /* 0x000000140b0b7207 */ /* 0x000fe40005800000 */
[----:B------:R-:W-:Y:S01]  /*0d90*/  LOP3.LUT R9, R14, R9, RZ, 0xc0, !PT ;  /* 0x000000090e097212 */ /* 0x000fe200078ec0ff */
[----:B------:R-:W-:Y:S02]  /*0da0*/  IMAD R8, R6, R8, R7 ;  /* 0x0000000806087224 */ /* 0x000fe400078e0207 */
[----:B--2---:R-:W-:-:S02]  /*0db0*/  IMAD R6, R10, R25, R16 ;  /* 0x000000190a067224 */ /* 0x004fc400078e0210 */
[----:B---3--:R-:W-:Y:S02]  /*0dc0*/  IMAD R11, R8, R24, R11 ;  /* 0x00000018080b7224 */ /* 0x008fe400078e020b */
[----:B------:R-:W-:Y:S02]  /*0dd0*/  IMAD R6, R6, R17, R9 ;  /* 0x0000001106067224 */ /* 0x000fe400078e0209 */
[----:B------:R-:W-:-:S03]  /*0de0*/  IMAD.MOV.U32 R14, RZ, RZ, 0x1 ;  /* 0x00000001ff0e7424 */ /* 0x000fc600078e00ff */
[----:B------:R-:W-:Y:S02]  /*0df0*/  SEL R10, R6, R11, !P3 ;  /* 0x0000000b060a7207 */ /* 0x000fe40005800000 */
[----:B------:R-:W-:Y:S01]  /*0e00*/  SEL R7, R11, R6, !P3 ;  /* 0x000000060b077207 */ /* 0x000fe20005800000 */
[----:B------:R-:W-:-:S07]  /*0e10*/  IMAD.MOV.U32 R6, RZ, RZ, R26 ;  /* 0x000000ffff067224 */ /* 0x000fce00078e001a */
.L_x_8:
[----:B------:R-:W-:-:S08]  /*0e20*/  NOP ;  /* 0x0000000000007918 */ /* 0x000fd00000000000 */
[----:B------:R-:W0:Y:S02]  /*0e30*/  USETMAXREG.TRY_ALLOC.CTAPOOL UP0, 0xe8 ;  /* 0x000000e8000079c8 */ /* 0x000e240008000600 */
[----:B0-----:R-:W-:-:S13]  /*0e40*/  PLOP3.LUT P1, PT, PT, PT, UP0, 0x80, 0x0 ;  /* 0x000000000000781c */ /* 0x001fda0003f2f008 */
[----:B------:R-:W-:Y:S05]  /*0e50*/  @!P1 BRA `(.L_x_8) ;  /* 0xfffffffc00f09947 */ /* 0x000fea000383ffff */
[----:B------:R-:W-:Y:S01]  /*0e60*/  ULDC.64 UR4, c[0x0][0x598] ;  /* 0x0001660000047ab9 */ /* 0x000fe20000000a00 */
[----:B------:R-:W-:Y:S01]  /*0e70*/  ULDC.64 UR16, c[0x0][0x208] ;  /* 0x0000820000107ab9 */ /* 0x000fe20000000a00 */
[----:B------:R-:W-:-:S04]  /*0e80*/  ISETP.NE.U32.AND P1, PT, RZ, UR4, PT ;  /* 0x00000004ff007c0c */ /* 0x000fc8000bf25070 */
[----:B------:R-:W-:-:S13]  /*0e90*/  ISETP.NE.AND.EX P1, PT, RZ, UR5, PT, P1 ;  /* 0x00000005ff007c0c */ /* 0x000fda000bf25310 */
[----:B------:R-:W-:Y:S05]  /*0ea0*/  @!P1 BRA `(.L_x_11) ;  /* 0x00000000001c9947 */ /* 0x000fea0003800000 */
[----:B------:R-:W0:Y:S02]  /*0eb0*/  LDC.64 R8, c[0x0][0x598] ;  /* 0x00016600ff087b82 */ /* 0x000e240000000a00 */
[----:B0-----:R-:W2:Y:S02]  /*0ec0*/  LDG.E.64 R8, desc[UR16][R8.64] ;  /* 0x0000001008087981 */ /* 0x001ea4000c1e1b00 */
[----:B--2---:R-:W-:-:S04]  /*0ed0*/  ISETP.NE.U32.AND P1, PT, R8, RZ, PT ;  /* 0x000000ff0800720c */ /* 0x004fc80003f25070 */
[----:B------:R-:W-:-:S13]  /*0ee0*/  ISETP.NE.AND.EX P1, PT, R9, RZ, PT, P1 ;  /* 0x000000ff0900720c */ /* 0x000fda0003f25310 */
[----:B------:R-:W-:Y:S05]  /*0ef0*/  @!P1 BRA `(.L_x_11) ;  /* 0x0000000000089947 */ /* 0x000fea0003800000 */
[----:B------:R0:W5:Y:S01]  /*0f00*/  LD.E R8, desc[UR16][R8.64] ;  /* 0x0000001008087980 */ /* 0x000162000c101900 */
[----:B------:R-:W-:Y:S05]  /*0f10*/  BRA `(.L_x_12) ;  /* 0x0000000000207947 */ /* 0x000fea0003800000 */
.L_x_11:
[----:B------:R-:W-:Y:S02]  /*0f20*/  ULDC.64 UR4, c[0x0][0x588] ;  /* 0x0001620000047ab9 */ /* 0x000fe40000000a00 */
[----:B------:R-:W-:-:S04]  /*0f30*/  ISETP.NE.U32.AND P1, PT, RZ, UR4, PT ;  /* 0x00000004ff007c0c */ /* 0x000fc8000bf25070 */
[----:B------:R-:W-:-:S13]  /*0f40*/  ISETP.NE.AND.EX P1, PT, RZ, UR5, PT, P1 ;  /* 0x00000005ff007c0c */ /* 0x000fda000bf25310 */
[----:B------:R-:W-:Y:S05]  /*0f50*/  @!P1 BRA `(.L_x_13) ;  /* 0x00000000000c9947 */ /* 0x000fea0003800000 */
[----:B------:R-:W0:Y:S02]  /*0f60*/  LDC.64 R8, c[0x0][0x588] ;  /* 0x00016200ff087b82 */ /* 0x000e240000000a00 */
[----:B0-----:R1:W5:Y:S01]  /*0f70*/  LDG.E R8, desc[UR16][R8.64] ;  /* 0x0000001008087981 */ /* 0x001362000c1e1900 */
[----:B------:R-:W-:Y:S05]  /*0f80*/  BRA `(.L_x_12) ;  /* 0x0000000000047947 */ /* 0x000fea0003800000 */
.L_x_13:
[----:B------:R-:W2:Y:S02]  /*0f90*/  LDC R8, c[0x0][0x580] ;  /* 0x00016000ff087b82 */ /* 0x000ea40000000800 */
.L_x_12:
[----:B------:R-:W-:Y:S02]  /*0fa0*/  ULDC.64 UR4, c[0x0][0x5a0] ;  /* 0x0001680000047ab9 */ /* 0x000fe40000000a00 */
[----:B------:R-:W-:-:S04]  /*0fb0*/  ISETP.NE.U32.AND P1, PT, RZ, UR4, PT ;  /* 0x00000004ff007c0c */ /* 0x000fc8000bf25070 */
[----:B------:R-:W-:-:S13]  /*0fc0*/  ISETP.NE.AND.EX P1, PT, RZ, UR5, PT, P1 ;  /* 0x00000005ff007c0c */ /* 0x000fda000bf25310 */
[----:B------:R-:W-:Y:S05]  /*0fd0*/  @!P1 BRA `(.L_x_14) ;  /* 0x00000000001c9947 */ /* 0x000fea0003800000 */
[----:B------:R-:W3:Y:S02]  /*0fe0*/  LDC.64 R12, c[0x0][0x5a0] ;  /* 0x00016800ff0c7b82 */ /* 0x000ee40000000a00 */
[----:B---3--:R-:W3:Y:S02]  /*0ff0*/  LDG.E.64 R12, desc[UR16][R12.64] ;  /* 0x000000100c0c7981 */ /* 0x008ee4000c1e1b00 */
[----:B---3--:R-:W-:-:S04]  /*1000*/  ISETP.NE.U32.AND P1, PT, R12, RZ, PT ;  /* 0x000000ff0c00720c */ /* 0x008fc80003f25070 */
[----:B------:R-:W-:-:S13]  /*1010*/  ISETP.NE.AND.EX P1, PT, R13, RZ, PT, P1 ;  /* 0x000000ff0d00720c */ /* 0x000fda0003f25310 */
[----:B------:R-:W-:Y:S05]  /*1020*/  @!P1 BRA `(.L_x_14) ;  /* 0x0000000000089947 */ /* 0x000fea0003800000 */
[----:B01----:R0:W5:Y:S01]  /*1030*/  LD.E R9, desc[UR16][R12.64] ;  /* 0x000000100c097980 */ /* 0x003162000c101900 */
[----:B------:R-:W-:Y:S05]  /*1040*/  BRA `(.L_x_15) ;  /* 0x0000000000207947 */ /* 0x000fea0003800000 */
.L_x_14:
[----:B------:R-:W-:Y:S02]  /*1050*/  ULDC.64 UR4, c[0x0][0x590] ;  /* 0x0001640000047ab9 */ /* 0x000fe40000000a00 */
[----:B------:R-:W-:-:S04]  /*1060*/  ISETP.NE.U32.AND P1, PT, RZ, UR4, PT ;  /* 0x00000004ff007c0c */ /* 0x000fc8000bf25070 */
[----:B------:R-:W-:-:S13]  /*1070*/  ISETP.NE.AND.EX P1, PT, RZ, UR5, PT, P1 ;  /* 0x00000005ff007c0c */ /* 0x000fda000bf25310 */
[----:B------:R-:W-:Y:S05]  /*1080*/  @!P1 BRA `(.L_x_16) ;  /* 0x00000000000c9947 */ /* 0x000fea0003800000 */
[----:B------:R-:W0:Y:S02]  /*1090*/  LDC.64 R12, c[0x0][0x590] ;  /* 0x00016400ff0c7b82 */ /* 0x000e240000000a00 */
[----:B01----:R1:W5:Y:S01]  /*10a0*/  LDG.E R9, desc[UR16][R12.64] ;  /* 0x000000100c097981 */ /* 0x003362000c1e1900 */
[----:B------:R-:W-:Y:S05]  /*10b0*/  BRA `(.L_x_15) ;  /* 0x0000000000047947 */ /* 0x000fea0003800000 */
.L_x_16:
[----:B01----:R-:W3:Y:S02]  /*10c0*/  LDC R9, c[0x0][0x584] ;  /* 0x00016100ff097b82 */ /* 0x003ee40000000800 */
.L_x_15:
[----:B------:R-:W-:-:S13]  /*10d0*/  LOP3.LUT P1, RZ, R14, 0xff, RZ, 0xc0, !PT ;  /* 0x000000ff0eff7812 */ /* 0x000fda000782c0ff */
[----:B------:R-:W-:Y:S05]  /*10e0*/  @!P1 EXIT ;  /* 0x000000000000994d */ /* 0x000fea0003800000 */
[----:B------:R-:W-:Y:S01]  /*10f0*/  ULDC UR4, c[0x0][0x28c] ;  /* 0x0000a30000047ab9 */ /* 0x000fe20000000800 */
[----:B------:R-:W-:Y:S01]  /*1100*/  LOP3.LUT R143, R4, 0x1, RZ, 0xfc, !PT ;  /* 0x00000001048f7812 */ /* 0x000fe200078efcff */
[----:B------:R-:W-:-:S04]  /*1110*/  UIADD3 UR4, UR4, 0x7f, URZ ;  /* 0x0000007f04047890 */ /* 0x000fc8000fffe03f */
[----:B------:R-:W-:-:S04]  /*1120*/  USHF.R.S32.HI UR5, URZ, 0x1f, UR4 ;  /* 0x0000001f3f057899 */ /* 0x000fc80008011404 */
[----:B------:R-:W-:-:S03]  /*1130*/  ULEA.HI UR5, UR5, UR4, URZ, 0x7 ;  /* 0x0000000405057291 */ /* 0x000fc6000f8f383f */
[----:B------:R-:W-:Y:S01]  /*1140*/  UMOV UR4, URZ ;  /* 0x0000003f00047c82 */ /* 0x000fe20008000000 */
[----:B------:R-:W-:-:S03]  /*1150*/  USHF.R.S32.HI UR9, URZ, 0x7, UR5 ;  /* 0x000000073f097899 */ /* 0x000fc60008011405 */
[----:B------:R-:W-:-:S09]  /*1160*/  UMOV UR5, URZ ;  /* 0x0000003f00057c82 */ /* 0x000fd20008000000 */
.L_x_171:
[----:B------:R-:W-:Y:S01]  /*1170*/  LOP3.LUT R11, R0, 0x80, RZ, 0xc0, !PT ;  /* 0x00000080000b7812 */ /* 0x000fe200078ec0ff */
[----:B------:R-:W4:Y:S01]  /*1180*/  S2UR UR13, SR_CgaCtaId ;  /* 0x00000000000d79c3 */ /* 0x000f220000008800 */
[----:B------:R-:W-:Y:S01]  /*1190*/  UMOV UR12, 0x400 ;  /* 0x00000400000c7882 */ /* 0x000fe20000000000 */
[----:B------:R-:W-:Y:S01]  /*11a0*/  UMOV UR6, URZ ;  /* 0x0000003f00067c82 */ /* 0x000fe20008000000 */
[----:B------:R-:W-:Y:S01]  /*11b0*/  SHF.R.U32.HI R11, RZ, 0x7, R11 ;  /* 0x00000007ff0b7819 */ /* 0x000fe2000001160b */
[----:B------:R-:W-:Y:S01]  /*11c0*/  UMOV UR7, URZ ;  /* 0x0000003f00077c82 */ /* 0x000fe20008000000 */
[----:B------:R-:W-:Y:S01]  /*11d0*/  UMOV UR18, UR5 ;  /* 0x0000000500127c82 */ /* 0x000fe20008000000 */
[----:B------:R-:W-:Y:S02]  /*11e0*/  CS2R R16, SRZ ;  /* 0x0000000000107805 */ /* 0x000fe4000001ff00 */
[----:B------:R-:W-:Y:S01]  /*11f0*/  CS2R R14, SRZ ;  /* 0x00000000000e7805 */ /* 0x000fe2000001ff00 */
[----:B01----:R-:W0:Y:S01]  /*1200*/  LDC R12, c[0x0][0x28c] ;  /* 0x0000a300ff0c7b82 */ /* 0x003e220000000800 */
[----:B------:R-:W1:Y:S01]  /*1210*/  SHFL.IDX PT, R11, R11, RZ, 0x1f ;  /* 0x00001fff0b0b7589 */ /* 0x000e6200000e0000 */
[----:B------:R-:W-:-:S02]  /*1220*/  CS2R R18, SRZ ;  /* 0x0000000000127805 */ /* 0x000fc4000001ff00 */
[----:B------:R-:W-:Y:S02]  /*1230*/  CS2R R20, SRZ ;  /* 0x0000000000147805 */ /* 0x000fe4000001ff00 */
[----:B------:R-:W-:Y:S02]  /*1240*/  CS2R R22, SRZ ;  /* 0x0000000000167805 */ /* 0x000fe4000001ff00 */
[----:B------:R-:W-:Y:S02]  /*1250*/  CS2R R88, SRZ ;  /* 0x0000000000587805 */ /* 0x000fe4000001ff00 */
[----:B------:R-:W-:Y:S02]  /*1260*/  CS2R R90, SRZ ;  /* 0x00000000005a7805 */ /* 0x000fe4000001ff00 */
[----:B------:R-:W-:Y:S02]  /*1270*/  CS2R R92, SRZ ;  /* 0x00000000005c7805 */ /* 0x000fe4000001ff00 */
        /* <DEDUP_REMOVED lines=16> */
[----:B0-----:R-:W-:Y:S02]  /*1380*/  ISETP.GE.AND P1, PT, R12, 0x1, PT ;  /* 0x000000010c00780c */ /* 0x001fe40003f26270 */
[----:B------:R-:W-:Y:S02]  /*1390*/  CS2R R126, SRZ ;  /* 0x00000000007e7805 */ /* 0x000fe4000001ff00 */
[----:B-1----:R-:W-:-:S02]  /*13a0*/  R2UR UR8, R11 ;  /* 0x000000000b0872ca */ /* 0x002fc400000e0000 */
[----:B------:R-:W-:Y:S02]  /*13b0*/  CS2R R128, SRZ ;  /* 0x0000000000807805 */ /* 0x000fe4000001ff00 */
[----:B------:R-:W-:Y:S02]  /*13c0*/  CS2R R130, SRZ ;  /* 0x0000000000827805 */ /* 0x000fe4000001ff00 */
[----:B------:R-:W-:Y:S02]  /*13d0*/  CS2R R132, SRZ ;  /* 0x0000000000847805 */ /* 0x000fe4000001ff00 */
[----:B------:R-:W-:Y:S02]  /*13e0*/  CS2R R134, SRZ ;  /* 0x0000000000867805 */ /* 0x000fe4000001ff00 */
[----:B------:R-:W-:Y:S02]  /*13f0*/  CS2R R136, SRZ ;  /* 0x0000000000887805 */ /* 0x000fe4000001ff00 */
[----:B------:R-:W-:-:S02]  /*1400*/  CS2R R138, SRZ ;  /* 0x00000000008a7805 */ /* 0x000fc4000001ff00 */
[----:B------:R-:W-:Y:S01]  /*1410*/  CS2R R140, SRZ ;  /* 0x00000000008c7805 */ /* 0x000fe2000001ff00 */
[----:B------:R-:W-:Y:S01]  /*1420*/  IMAD.U32 R144, RZ, RZ, UR4 ;  /* 0x00000004ff907e24 */ /* 0x000fe2000f8e00ff */
[----:B--23--:R-:W-:Y:S02]  /*1430*/  CS2R R24, SRZ ;  /* 0x0000000000187805 */ /* 0x00cfe4000001ff00 */
[----:B------:R-:W-:Y:S02]  /*1440*/  CS2R R26, SRZ ;  /* 0x00000000001a7805 */ /* 0x000fe4000001ff00 */
[----:B------:R-:W-:Y:S02]  /*1450*/  CS2R R28, SRZ ;  /* 0x00000000001c7805 */ /* 0x000fe4000001ff00 */
[----:B------:R-:W-:Y:S01]  /*1460*/  CS2R R30, SRZ ;  /* 0x00000000001e7805 */ /* 0x000fe2000001ff00 */
[----:B------:R-:W-:Y:S01]  /*1470*/  ULEA.HI UR10, UR8, UR8, URZ, 0x1 ;  /* 0x00000008080a7291 */ /* 0x000fe2000f8f083f */
[----:B------:R-:W-:-:S02]  /*1480*/  CS2R R32, SRZ ;  /* 0x0000000000207805 */ /* 0x000fc4000001ff00 */
[----:B------:R-:W-:Y:S02]  /*1490*/  CS2R R34, SRZ ;  /* 0x0000000000227805 */ /* 0x000fe4000001ff00 */
[----:B------:R-:W-:Y:S01]  /*14a0*/  CS2R R36, SRZ ;  /* 0x0000000000247805 */ /* 0x000fe2000001ff00 */
[----:B------:R-:W-:Y:S01]  /*14b0*/  ULOP3.LUT UR11, UR10, 0x7fffe, URZ, 0xc0, !UPT ;  /* 0x0007fffe0a0b7892 */ /* 0x000fe2000f8ec03f */
[----:B------:R-:W-:Y:S01]  /*14c0*/  CS2R R38, SRZ ;  /* 0x0000000000267805 */ /* 0x000fe2000001ff00 */
[----:B----4-:R-:W-:Y:S01]  /*14d0*/  ULEA UR10, UR13, UR12, 0x18 ;  /* 0x0000000c0d0a7291 */ /* 0x010fe2000f8ec03f */
[----:B------:R-:W-:Y:S01]  /*14e0*/  CS2R R40, SRZ ;  /* 0x0000000000287805 */ /* 0x000fe2000001ff00 */
[----:B------:R-:W-:Y:S01]  /*14f0*/  UIADD3 UR11, UR8, -UR11, URZ ;  /* 0x8000000b080b7290 */ /* 0x000fe2000fffe03f */
[----:B------:R-:W-:Y:S02]  /*1500*/  CS2R R42, SRZ ;  /* 0x00000000002a7805 */ /* 0x000fe4000001ff00 */
[----:B------:R-:W-:Y:S01]  /*1510*/  CS2R R44, SRZ ;  /* 0x00000000002c7805 */ /* 0x000fe2000001ff00 */
[----:B------:R-:W-:Y:S01]  /*1520*/  UMOV UR8, URZ ;  /* 0x0000003f00087c82 */ /* 0x000fe20008000000 */
[----:B------:R-:W-:Y:S01]  /*1530*/  ULEA UR11, UR11, UR10, 0xd ;  /* 0x0000000a0b0b7291 */ /* 0x000fe2000f8e683f */
[----:B------:R-:W-:-:S02]  /*1540*/  CS2R R46, SRZ ;  /* 0x00000000002e7805 */ /* 0x000fc4000001ff00 */
[----:B------:R-:W-:Y:S02]  /*1550*/  CS2R R48, SRZ ;  /* 0x0000000000307805 */ /* 0x000fe4000001ff00 */
[----:B------:R-:W-:Y:S01]  /*1560*/  CS2R R50, SRZ ;  /* 0x0000000000327805 */ /* 0x000fe2000001ff00 */
[----:B------:R-:W-:Y:S01]  /*1570*/  UIADD3 UR11, UR11, 0x100, URZ ;  /* 0x000001000b0b7890 */ /* 0x000fe2000fffe03f */
[----:B------:R-:W-:Y:S02]  /*1580*/  CS2R R52, SRZ ;  /* 0x0000000000347805 */ /* 0x000fe4000001ff00 */
[----:B------:R-:W-:Y:S02]  /*1590*/  CS2R R54, SRZ ;  /* 0x0000000000367805 */ /* 0x000fe4000001ff00 */
[----:B------:R-:W-:Y:S01]  /*15a0*/  CS2R R56, SRZ ;  /* 0x0000000000387805 */ /* 0x000fe2000001ff00 */
[----:B------:R-:W-:Y:S01]  /*15b0*/  USHF.R.U32.HI UR11, URZ, 0x4, UR11 ;  /* 0x000000043f0b7899 */ /* 0x000fe2000801160b */
[----:B------:R-:W-:-:S02]  /*15c0*/  CS2R R58, SRZ ;  /* 0x00000000003a7805 */ /* 0x000fc4000001ff00 */
[----:B------:R-:W-:Y:S02]  /*15d0*/  CS2R R60, SRZ ;  /* 0x00000000003c7805 */ /* 0x000fe4000001ff00 */
[----:B------:R-:W-:Y:S01]  /*15e0*/  CS2R R62, SRZ ;  /* 0x00000000003e7805 */ /* 0x000fe2000001ff00 */
[----:B------:R-:W-:Y:S01]  /*15f0*/  ULOP3.LUT UR11, UR11, 0x3fff, URZ, 0xc0, !UPT ;  /* 0x00003fff0b0b7892 */ /* 0x000fe2000f8ec03f */
        /* <DEDUP_REMOVED lines=11> */
[----:B------:R-:W-:Y:S01]  /*16b0*/  CS2R R86, SRZ ;  /* 0x0000000000567805 */ /* 0x000fe2000001ff00 */
[----:B------:R-:W-:Y:S06]  /*16c0*/  @!P1 BRA `(.L_x_17) ;  /* 0x00000008005c9947 */ /* 0x000fec0003800000 */
[----:B------:R-:W-:-:S13]  /*16d0*/  ISETP.NE.AND P2, PT, R143, 0x3, PT ;  /* 0x000000038f00780c */ /* 0x000fda0003f45270 */
[----:B------:R-:W-:Y:S05]  /*16e0*/  @!P2 BRA `(.L_x_18) ;  /* 0x000000000004a947 */ /* 0x000fea0003800000 */
[----:B------:R-:W-:Y:S01]  /*16f0*/  BPT.TRAP 0x1 ;  /* 0x000000040000795c */ /* 0x000fe20000300000 */
.L_x_18:
[----:B------:R-:W-:Y:S01]  /*1700*/  ULEA UR6, UR5, UR10, 0x3 ;  /* 0x0000000a05067291 */ /* 0x000fe2000f8e183f */
[----:B------:R-:W-:-:S05]  /*1710*/  IMAD.U32 R11, RZ, RZ, UR4 ;  /* 0x00000004ff0b7e24 */ /* 0x000fca000f8e00ff */
[----:B------:R-:W-:-:S04]  /*1720*/  SHF.L.U32 R11, R11, 0x1f, RZ ;  /* 0x0000001f0b0b7819 */ /* 0x000fc800000006ff */
[----:B------:R0:W1:Y:S01]  /*1730*/  SYNCS.PHASECHK.TRANS64.TRYWAIT P1, [UR6], R11 ;  /* 0x0000000bff0075a7 */ /* 0x0000620008020146 */
[----:B------:R-:W-:Y:S05]  /*1740*/  @!P2 BRA `(.L_x_19) ;  /* 0x000000000004a947 */ /* 0x000fea0003800000 */
[----:B------:R-:W-:Y:S01]  /*1750*/  BPT.TRAP 0x1 ;  /* 0x000000040000795c */ /* 0x000fe20000300000 */
.L_x_19:
[----:B-1----:R-:W-:Y:S05]  /*1760*/  @P1 BRA `(.L_x_20) ;  /* 0x0000000000081947 */ /* 0x002fea0003800000 */
[----:B------:R-:W1:Y:S02]  /*1770*/  SYNCS.PHASECHK.TRANS64.TRYWAIT P1, [UR6], R11 ;  /* 0x0000000bff0075a7 */ /* 0x000e640008020146 */
[----:B-1----:R-:W-:Y:S05]  /*1780*/  @!P1 BRA `(.L_x_21) ;  /* 0x0000007c00609947 */ /* 0x002fea0003800000 */
.L_x_20:
[----:B------:R-:W-:Y:S01]  /*1790*/  UIADD3 UR6, UR10, 0x14100, URZ ;  /* 0x000141000a067890 */ /* 0x000fe2000fffe03f */
[----:B------:R-:W-:Y:S01]  /*17a0*/  WARPGROUP.ARRIVE ;  /* 0x00000000000079c5 */ /* 0x000fe20000000000 */
[----:B------:R-:W-:Y:S01]  /*17b0*/  ULOP3.LUT UR8, UR11, 0x10000, URZ, 0xfc, !UPT ;  /* 0x000100000b087892 */ /* 0x000fe2000f8efc3f */
[----:B------:R-:W-:Y:S01]  /*17c0*/  CS2R R16, SRZ ;  /* 0x0000000000107805 */ /* 0x000fe2000001ff00 */
[----:B------:R-:W-:Y:S01]  /*17d0*/  USHF.R.U32.HI UR6, URZ, 0x4, UR6 ;  /* 0x000000043f067899 */ /* 0x000fe20008011606 */
[----:B------:R-:W-:Y:S01]  /*17e0*/  CS2R R14, SRZ ;  /* 0x00000000000e7805 */ /* 0x000fe2000001ff00 */
[----:B------:R-:W-:Y:S01]  /*17f0*/  UMOV UR13, 0x40000040 ;  /* 0x40000040000d7882 */ /* 0x000fe20000000000 */
[----:B------:R-:W-:Y:S01]  /*1800*/  UMOV UR15, 0x40000040 ;  /* 0x40000040000f7882 */ /* 0x000fe20000000000 */
[----:B------:R-:W-:Y:S01]  /*1810*/  ULOP3.LUT UR6, UR6, 0x3fff, URZ, 0xc0, !UPT ;  /* 0x00003fff06067892 */ /* 0x000fe2000f8ec03f */
[----:B------:R-:W-:Y:S02]  /*1820*/  CS2R R18, SRZ ;  /* 0x0000000000127805 */ /* 0x000fe4000001ff00 */
[----:B------:R-:W-:-:S02]  /*1830*/  CS2R R20, SRZ ;  /* 0x0000000000147805 */ /* 0x000fc4000001ff00 */
[----:B------:R-:W-:Y:S01]  /*1840*/  CS2R R22, SRZ ;  /* 0x0000000000167805 */ /* 0x000fe2000001ff00 */
[----:B------:R-:W-:Y:S01]  /*1850*/  ULOP3.LUT UR7, UR6, 0x10000, URZ, 0xfc, !UPT ;  /* 0x0001000006077892 */ /* 0x000fe2000f8efc3f */
[----:B------:R-:W-:Y:S01]  /*1860*/  CS2R R88, SRZ ;  /* 0x0000000000587805 */ /* 0x000fe2000001ff00 */
[----:B------:R-:W-:Y:S01]  /*1870*/  ULEA UR6, UR5, UR8, 0xa ;  /* 0x0000000805067291 */ /* 0x000fe2000f8e503f */
[----:B------:R-:W-:Y:S01]  /*1880*/  CS2R R90, SRZ ;  /* 0x00000000005a7805 */ /* 0x000fe2000001ff00 */
[----:B------:R-:W-:Y:S01]  /*1890*/  ULEA UR7, UR5, UR7, 0xa ;  /* 0x0000000705077291 */ /* 0x000fe2000f8e503f */
[----:B------:R-:W-:Y:S02]  /*18a0*/  CS2R R92, SRZ ;  /* 0x00000000005c7805 */ /* 0x000fe4000001ff00 */
[----:B------:R-:W-:Y:S02]  /*18b0*/  CS2R R94, SRZ ;  /* 0x00000000005e7805 */ /* 0x000fe4000001ff00 */
[----:B------:R-:W-:-:S02]  /*18c0*/  CS2R R96, SRZ ;  /* 0x0000000000607805 */ /* 0x000fc4000001ff00 */
[----:B------:R-:W-:Y:S01]  /*18d0*/  CS2R R98, SRZ ;  /* 0x0000000000627805 */ /* 0x000fe2000001ff00 */
[----:B------:R-:W-:Y:S01]  /*18e0*/  UMOV UR12, UR6 ;  /* 0x00000006000c7c82 */ /* 0x000fe20008000000 */
[----:B------:R-:W-:Y:S01]  /*18f0*/  CS2R R100, SRZ ;  /* 0x0000000000647805 */ /* 0x000fe2000001ff00 */
[----:B------:R-:W-:Y:S01]  /*1900*/  UMOV UR14, UR7 ;  /* 0x00000007000e7c82 */ /* 0x000fe20008000000 */
[----:B------:R-:W-:Y:S01]  /*1910*/  CS2R R102, SRZ ;  /* 0x0000000000667805 */ /* 0x000fe2000001ff00 */
[----:B------:R-:W-:Y:S01]  /*1920*/  QGMMA.64x128x32.F32.E4M3.E4M3 R24, gdesc[UR12], RZ, !UPT ;  /* 0x01e000000c1879f3 */ /* 0x000fe2000c7008ff */
[----:B------:R-:W-:Y:S01]  /*1930*/  UIADD3 UR12, UR6, 0x2, URZ ;  /* 0x00000002060c7890 */ /* 0x000fe2000fffe03f */
[----:B------:R-:W-:Y:S01]  /*1940*/  CS2R R104, SRZ ;  /* 0x0000000000687805 */ /* 0x000fe2000001ff00 */
[----:B------:R-:W-:Y:S01]  /*1950*/  UIADD3 UR14, UR7, 0x2, URZ ;  /* 0x00000002070e7890 */ /* 0x000fe2000fffe03f */
[----:B------:R-:W-:Y:S01]  /*1960*/  CS2R R106, SRZ ;  /* 0x00000000006a7805 */ /* 0x000fe2000001ff00 */
[----:B------:R-:W-:Y:S01]  /*1970*/  UMOV UR13, 0x40000040 ;  /* 0x40000040000d7882 */ /* 0x000fe20000000000 */
[----:B------:R-:W-:Y:S01]  /*1980*/  UMOV UR15, 0x40000040 ;  /* 0x40000040000f7882 */ /* 0x000fe20000000000 */
        /* <DEDUP_REMOVED lines=16> */
[----:B------:R-:W-:Y:S01]  /*1a90*/  CS2R R140, SRZ ;  /* 0x00000000008c7805 */ /* 0x000fe2000001ff00 */
[----:B------:R-:W-:Y:S01]  /*1aa0*/  QGMMA.64x128x32.F32.E4M3.E4M3 R24, gdesc[UR12], R24 ;  /* 0x01e000000c1879f3 */ /* 0x000fe20008700818 */
[----:B------:R-:W-:Y:S02]  /*1ab0*/  UIADD3 UR12, UR6, 0x4, URZ ;  /* 0x00000004060c7890 */ /* 0x000fe4000fffe03f */
[----:B------:R-:W-:Y:S01]  /*1ac0*/  UIADD3 UR14, UR7, 0x4, URZ ;  /* 0x00000004070e7890 */ /* 0x000fe2000fffe03f */
[----:B------:R-:W-:Y:S01]  /*1ad0*/  UMOV UR13, 0x40000040 ;  /* 0x40000040000d7882 */ /* 0x000fe20000000000 */
[----:B------:R-:W-:-:S07]  /*1ae0*/  UMOV UR15, 0x40000040 ;  /* 0x40000040000f7882 */ /* 0x000fce0000000000 */
[----:B------:R-:W-:Y:S01]  /*1af0*/  QGMMA.64x128x32.F32.E4M3.E4M3 R24, gdesc[UR12], R24 ;  /* 0x01e000000c1879f3 */ /* 0x000fe20008700818 */
[----:B------:R-:W-:Y:S02]  /*1b00*/  UIADD3 UR14, UR7, 0x6, URZ ;  /* 0x00000006070e7890 */ /* 0x000fe4000fffe03f */
[----:B------:R-:W-:Y:S01]  /*1b10*/  UIADD3 UR12, UR6, 0x6, URZ ;  /* 0x00000006060c7890 */ /* 0x000fe2000fffe03f */
[----:B------:R-:W-:Y:S01]  /*1b20*/  ULDC UR7, c[0x0][0x50c] ;  /* 0x0001430000077ab9 */ /* 0x000fe20000000800 */
[----:B------:R-:W-:Y:S01]  /*1b30*/  UMOV UR13, 0x40000040 ;  /* 0x40000040000d7882 */ /* 0x000fe20000000000 */
[----:B------:R-:W-:Y:S01]  /*1b40*/  UISETP.NE.AND UP0, UPT, UR7, 0x4, UPT ;  /* 0x000000040700788c */ /* 0x000fe2000bf05270 */
[----:B------:R-:W-:Y:S01]  /*1b50*/  UMOV UR15, 0x40000040 ;  /* 0x40000040000f7882 */ /* 0x000fe20000000000 */
[----:B------:R-:W-:Y:S02]  /*1b60*/  UMOV UR6, 0x4 ;  /* 0x0000000400067882 */ /* 0x000fe40000000000 */
[----:B------:R-:W-:-:S06]  /*1b70*/  USEL UR7, URZ, 0x1, UP0 ;  /* 0x000000013f077887 */ /* 0x000fcc0008000000 */
[----:B------:R-:W-:Y:S01]  /*1b80*/  ISETP.NE.AND P1, PT, RZ, UR7, PT ;  /* 0x00000007ff007c0c */ /* 0x000fe2000bf25270 */
[----:B------:R-:W-:-:S12]  /*1b90*/  QGMMA.64x128x32.F32.E4M3.E4M3 R24, gdesc[UR12], R24, gsb0 ;  /* 0x01e000000c1879f3 */ /* 0x000fd80008000818 */
[----:B------:R-:W-:Y:S05]  /*1ba0*/  @!P1 BRA `(.L_x_22) ;  /* 0x0000000400089947 */ /* 0x000fea0003800000 */
[----:B------:R-:W-:Y:S02]  /*1bb0*/  WARPGROUP.DEPBAR.LE gsb0, 0x0 ;  /* 0x00008000000079c5 */ /* 0x000fe40000010000 */
[----:B------:R-:W-:-:S01]  /*1bc0*/  FADD R141, RZ, R24 ;  /* 0x00000018ff8d7221 */ /* 0x000fc20000000000 */
[----:B------:R-:W-:Y:S01]  /*1bd0*/  FADD R140, RZ, R25 ;  /* 0x00000019ff8c7221 */ /* 0x000fe20000000000 */
        /* <DEDUP_REMOVED lines=62> */
[----:B------:R-:W-:-:S06]  /*1fc0*/  UMOV UR6, URZ ;  /* 0x0000003f00067c82 */ /* 0x000fcc0008000000 */
.L_x_22:
[----:B------:R-:W-:-:S04]  /*1fd0*/  UIADD3 UR18, UR5, 0x1, URZ ;  /* 0x0000000105127890 */ /* 0x000fc8000fffe03f */
[----:B------:R-:W-:-:S04]  /*1fe0*/  UISETP.NE.AND UP0, UPT, UR18, 0x5, UPT ;  /* 0x000000051200788c */ /* 0x000fc8000bf05270 */
[----:B------:R-:W-:Y:S02]  /*1ff0*/  USEL UR8, URZ, 0x1, UP0 ;  /* 0x000000013f087887 */ /* 0x000fe40008000000 */
[----:B------:R-:W-:Y:S02]  /*2000*/  USEL UR18, UR18, URZ, UP0 ;  /* 0x0000003f12127287 */ /* 0x000fe40008000000 */
[----:B------:R-:W-:-:S06]  /*2010*/  ULOP3.LUT UR8, UR4, UR8, URZ, 0x3c, !UPT ;  /* 0x0000000804087292 */ /* 0x000fcc000f8e3c3f */
[----:B------:R-:W-:Y:S01]  /*2020*/  IMAD.U32 R144, RZ, RZ, UR8 ;  /* 0x00000008ff907e24 */ /* 0x000fe2000f8e00ff */
[----:B------:R-:W-:-:S06]  /*2030*/  UMOV UR8, 0x1 ;  /* 0x0000000100087882 */ /* 0x000fcc0000000000 */
.L_x_17:
[----:B------:R-:W-:-:S04]  /*2040*/  UISETP.LT.AND UP0, UPT, UR9, 0x1, UPT ;  /* 0x000000010900788c */ /* 0x000fc8000bf01270 */
[----:B------:R-:W-:-:S04]  /*2050*/  USEL UR12, UR9, 0x1, UP0 ;  /* 0x00000001090c7887 */ /* 0x000fc80008000000 */
[----:B------:R-:W-:-:S04]  /*2060*/  UIADD3 UR12, UR9, -UR12, URZ ;  /* 0x8000000c090c7290 */ /* 0x000fc8000fffe03f */
[----:B------:R-:W-:-:S06]  /*2070*/  UISETP.GE.AND UP0, UPT, UR12, 0x1, UPT ;  /* 0x000000010c00788c */ /* 0x000fcc000bf06270 */
[----:B------:R-:W-:-:S13]  /*2080*/  PLOP3.LUT P1, PT, PT, PT, UP0, 0x80, 0x0 ;  /* 0x000000000000781c */ /* 0x000fda0003f2f008 */
[----:B------:R-:W-:Y:S05]  /*2090*/  @!P1 BRA `(.L_x_23) ;  /* 0x0000000800349947 */ /* 0x000fea0003800000 */
[----:B01----:R-:W-:Y:S01]  /*20a0*/  IMAD.U32 R11, RZ, RZ, UR12 ;  /* 0x0000000cff0b7e24 */ /* 0x003fe2000f8e00ff */
[----:B------:R-:W-:Y:S01]  /*20b0*/  ULDC UR19, c[0x0][0x50c] ;  /* 0x0001430000137ab9 */ /* 0x000fe20000000800 */
[----:B------:R-:W-:-:S07]  /*20c0*/  IMAD.U32 R12, RZ, RZ, UR5 ;  /* 0x00000005ff0c7e24 */ /* 0x000fce000f8e00ff */
.L_x_31:
[----:B------:R-:W-:-:S13]  /*20d0*/  ISETP.NE.AND P2, PT, R143, 0x3, PT ;  /* 0x000000038f00780c */ /* 0x000fda0003f45270 */
[----:B0-----:R-:W-:Y:S05]  /*20e0*/  @!P2 BRA `(.L_x_24) ;  /* 0x000000000004a947 */ /* 0x001fea0003800000 */
[----:B------:R-:W-:Y:S01]  /*20f0*/  BPT.TRAP 0x1 ;  /* 0x000000040000795c */ /* 0x000fe20000300000 */
.L_x_24:
[----:B------:R-:W0:Y:S01]  /*2100*/  S2UR UR12, SR_CgaCtaId ;  /* 0x00000000000c79c3 */ /* 0x000e220000008800 */
[----:B------:R-:W-:Y:S01]  /*2110*/  UMOV UR10, 0x400 ;  /* 0x00000400000a7882 */ /* 0x000fe20000000000 */
[----:B------:R-:W-:Y:S01]  /*2120*/  SHF.L.U32 R13, R144, 0x1f, RZ ;  /* 0x0000001f900d7819 */ /* 0x000fe200000006ff */
[----:B0-----:R-:W-:-:S04]  /*2130*/  ULEA UR10, UR12, UR10, 0x18 ;  /* 0x0000000a0c0a7291 */ /* 0x001fc8000f8ec03f */
[----:B------:R-:W-:-:S09]  /*2140*/  ULEA UR12, UR18, UR10, 0x3 ;  /* 0x0000000a120c7291 */ /* 0x000fd2000f8e183f */
[----:B------:R0:W1:Y:S01]  /*2150*/  SYNCS.PHASECHK.TRANS64.TRYWAIT P1, [UR12], R13 ;  /* 0x0000000dff0075a7 */ /* 0x000062000802014c */
[----:B------:R-:W-:Y:S05]  /*2160*/  @!P2 BRA `(.L_x_25) ;  /* 0x000000000004a947 */ /* 0x000fea0003800000 */
[----:B------:R-:W-:Y:S01]  /*2170*/  BPT.TRAP 0x1 ;  /* 0x000000040000795c */ /* 0x000fe20000300000 */
.L_x_25:
[----:B-1----:R-:W-:Y:S05]  /*2180*/  @P1 BRA `(.L_x_26) ;  /* 0x0000000000081947 */ /* 0x002fea0003800000 */
[----:B------:R-:W1:Y:S02]  /*2190*/  SYNCS.PHASECHK.TRANS64.TRYWAIT P1, [UR12], R13 ;  /* 0x0000000dff0075a7 */ /* 0x000e64000802014c */
[----:B-1----:R-:W-:Y:S05]  /*21a0*/  @!P1 BRA `(.L_x_27) ;  /* 0x0000007000f09947 */ /* 0x002fea0003800000 */
.L_x_26:
[----:B------:R-:W-:Y:S01]  /*21b0*/  UIADD3 UR12, UR10, 0x14100, URZ ;  /* 0x000141000a0c7890 */ /* 0x000fe2000fffe03f */
[----:B------:R-:W-:Y:S01]  /*21c0*/  WARPGROUP.ARRIVE ;  /* 0x00000000000079c5 */ /* 0x000fe20000000000 */
[----:B------:R-:W-:Y:S02]  /*21d0*/  UISETP.NE.AND UP0, UPT, UR7, URZ, UPT ;  /* 0x0000003f0700728c */ /* 0x000fe4000bf05270 */
[----:B------:R-:W-:Y:S02]  /*21e0*/  USHF.R.U32.HI UR12, URZ, 0x4, UR12 ;  /* 0x000000043f0c7899 */ /* 0x000fe4000801160c */
[----:B------:R-:W-:Y:S02]  /*21f0*/  USEL UR8, UR8, URZ, !UP0 ;  /* 0x0000003f08087287 */ /* 0x000fe4000c000000 */
[----:B------:R-:W-:Y:S02]  /*2200*/  ULOP3.LUT UR12, UR12, 0x3fff, URZ, 0xc0, !UPT ;  /* 0x00003fff0c0c7892 */ /* 0x000fe4000f8ec03f */
[----:B------:R-:W-:-:S02]  /*2210*/  UISETP.NE.U32.AND UP0, UPT, UR8, URZ, UPT ;  /* 0x0000003f0800728c */ /* 0x000fc4000bf05070 */
[----:B------:R-:W-:Y:S02]  /*2220*/  ULOP3.LUT UR7, UR11, 0x10000, URZ, 0xfc, !UPT ;  /* 0x000100000b077892 */ /* 0x000fe4000f8efc3f */
[----:B------:R-:W-:Y:S02]  /*2230*/  ULOP3.LUT UR8, UR12, 0x10000, URZ, 0xfc, !UPT ;  /* 0x000100000c087892 */ /* 0x000fe4000f8efc3f */
[----:B------:R-:W-:Y:S02]  /*2240*/  ULEA UR7, UR18, UR7, 0xa ;  /* 0x0000000712077291 */ /* 0x000fe4000f8e503f */
[----:B------:R-:W-:Y:S01]  /*2250*/  ULEA UR8, UR18, UR8, 0xa ;  /* 0x0000000812087291 */ /* 0x000fe2000f8e503f */
[----:B------:R-:W-:Y:S01]  /*2260*/  UMOV UR13, 0x40000040 ;  /* 0x40000040000d7882 */ /* 0x000fe20000000000 */
[----:B------:R-:W-:Y:S01]  /*2270*/  UMOV UR15, 0x40000040 ;  /* 0x40000040000f7882 */ /* 0x000fe20000000000 */
[----:B------:R-:W-:Y:S02]  /*2280*/  UIADD3 UR6, UR6, 0x4, URZ ;  /* 0x0000000406067890 */ /* 0x000fe4000fffe03f */
[----:B------:R-:W-:-:S02]  /*2290*/  UMOV UR12, UR7 ;  /* 0x00000007000c7c82 */ /* 0x000fc40008000000 */
[----:B------:R-:W-:Y:S02]  /*22a0*/  UMOV UR14, UR8 ;  /* 0x00000008000e7c82 */ /* 0x000fe40008000000 */
[----:B------:R-:W-:Y:S01]  /*22b0*/  QGMMA.64x128x32.F32.E4M3.E4M3 R24, gdesc[UR12], R24, UP0 ;  /* 0x01e000000c1879f3 */ /* 0x000fe2000bf00818 */
[----:B------:R-:W-:Y:S02]  /*22c0*/  UIADD3 UR12, UR7, 0x2, URZ ;  /* 0x00000002070c7890 */ /* 0x000fe4000fffe03f */
[----:B------:R-:W-:Y:S01]  /*22d0*/  UIADD3 UR14, UR8, 0x2, URZ ;  /* 0x00000002080e7890 */ /* 0x000fe2000fffe03f */
[----:B------:R-:W-:Y:S01]  /*22e0*/  UMOV UR13, 0x40000040 ;  /* 0x40000040000d7882 */ /* 0x000fe20000000000 */
[----:B------:R-:W-:Y:S01]  /*22f0*/  UMOV UR15, 0x40000040 ;  /* 0x40000040000f7882 */ /* 0x000fe20000000000 */
[----:B------:R-:W-:-:S06]  /*2300*/  UISETP.NE.AND UP0, UPT, UR6, UR19, UPT ;  /* 0x000000130600728c */ /* 0x000fcc000bf05270 */
        /* <DEDUP_REMOVED lines=8> */
[----:B------:R-:W-:Y:S01]  /*2390*/  UMOV UR13, 0x40000040 ;  /* 0x40000040000d7882 */ /* 0x000fe20000000000 */
[----:B------:R-:W-:Y:S01]  /*23a0*/  UMOV UR15, 0x40000040 ;  /* 0x40000040000f7882 */ /* 0x000fe20000000000 */
[----:B------:R-:W-:-:S06]  /*23b0*/  USEL UR7, URZ, 0x1, UP0 ;  /* 0x000000013f077887 */ /* 0x000fcc0008000000 */
[----:B------:R-:W-:Y:S01]  /*23c0*/  ISETP.NE.AND P1, PT, RZ, UR7, PT ;  /* 0x00000007ff007c0c */ /* 0x000fe2000bf25270 */
[----:B------:R-:W-:Y:S03]  /*23d0*/  QGMMA.64x128x32.F32.E4M3.E4M3 R24, gdesc[UR12], R24, gsb0 ;  /* 0x01e000000c1879f3 */ /* 0x000fe60008000818 */
[----:B------:R-:W-:-:S09]  /*23e0*/  WARPGROUP.DEPBAR.LE gsb0, 0x1 ;  /* 0x00008000000079c5 */ /* 0x000fd20000010100 */
[----:B------:R-:W-:Y:S05]  /*23f0*/  @!P1 BRA `(.L_x_28) ;  /* 0x0000000400089947 */ /* 0x000fea0003800000 */
[----:B------:R-:W-:Y:S02]  /*2400*/  WARPGROUP.DEPBAR.LE gsb0, 0x0 ;  /* 0x00008000000079c5 */ /* 0x000fe40000010000 */
[----:B------:R-:W-:-:S01]  /*2410*/  FADD R141, R24, R141 ;  /* 0x0000008d188d7221 */ /* 0x000fc20000000000 */
[----:B------:R-:W-:Y:S01]  /*2420*/  FADD R140, R25, R140 ;  /* 0x0000008c198c7221 */ /* 0x000fe20000000000 */
        /* <DEDUP_REMOVED lines=62> */
[----:B------:R-:W-:-:S06]  /*2810*/  UMOV UR6, URZ ;  /* 0x0000003f00067c82 */ /* 0x000fcc0008000000 */
.L_x_28:
[----:B------:R-:W-:Y:S05]  /*2820*/  @!P2 BRA `(.L_x_29) ;  /* 0x000000000004a947 */ /* 0x000fea0003800000 */
[----:B------:R-:W-:Y:S01]  /*2830*/  BPT.TRAP 0x1 ;  /* 0x000000040000795c */ /* 0x000fe20000300000 */
.L_x_29:
[----:B01----:R-:W-:Y:S02]  /*2840*/  @P0 LEA R13, R12, UR10, 0x3 ;  /* 0x0000000a0c0d0c11 */ /* 0x003fe4000f8e18ff */
[----:B------:R-:W-:-:S03]  /*2850*/  ISETP.GT.U32.AND P1, PT, R4, 0x1, PT ;  /* 0x000000010400780c */ /* 0x000fc60003f24070 */
[----:B------:R-:W-:-:S05]  /*2860*/  @P0 VIADD R142, R13, 0x28 ;  /* 0x000000280d8e0836 */ /* 0x000fca0000000000 */
[----:B------:R-:W-:-:S04]  /*2870*/  @P0 PRMT R142, R5, 0x654, R142 ;  /* 0x00000654058e0816 */ /* 0x000fc8000000008e */
[----:B------:R0:W-:Y:S01]  /*2880*/  @P0 SYNCS.ARRIVE.TRANS64.RED.A1T0 RZ, [R142+URZ], RZ ;  /* 0x000000ff8eff09a7 */ /* 0x0001e2000810043f */
[----:B------:R-:W-:Y:S05]  /*2890*/  @P1 BRA `(.L_x_30) ;  /* 0x0000000000041947 */ /* 0x000fea0003800000 */
[----:B------:R-:W-:Y:S01]  /*28a0*/  BPT.TRAP 0x1 ;  /* 0x000000040000795c */ /* 0x000fe20000300000 */
.L_x_30:
[----:B------:R-:W-:Y:S01]  /*28b0*/  UIADD3 UR18, UR18, 0x1, URZ ;  /* 0x0000000112127890 */ /* 0x000fe2000fffe03f */
[C---:B------:R-:W-:Y:S01]  /*28c0*/  ISETP.GT.AND P2, PT, R11.reuse, 0x1, PT ;  /* 0x000000010b00780c */ /* 0x040fe20003f44270 */
[----:B------:R-:W-:Y:S02]  /*28d0*/  VIADD R12, R12, 0x1 ;  /* 0x000000010c0c7836 */ /* 0x000fe40000000000 */
[----:B------:R-:W-:Y:S01]  /*28e0*/  UISETP.NE.AND UP0, UPT, UR18, 0x5, UPT ;  /* 0x000000051200788c */ /* 0x000fe2000bf05270 */
[----:B------:R-:W-:Y:S02]  /*28f0*/  VIADD R11, R11, 0xffffffff ;  /* 0xffffffff0b0b7836 */ /* 0x000fe40000000000 */
[C---:B------:R-:W-:Y:S01]  /*2900*/  ISETP.NE.AND P1, PT, R12.reuse, 0x5, PT ;  /* 0x000000050c00780c */ /* 0x040fe20003f25270 */
[----:B------:R-:W-:Y:S02]  /*2910*/  USEL UR8, URZ, 0x1, UP0 ;  /* 0x000000013f087887 */ /* 0x000fe40008000000 */
[----:B------:R-:W-:Y:S01]  /*2920*/  USEL UR18, UR18, URZ, UP0 ;  /* 0x0000003f12127287 */ /* 0x000fe20008000000 */
[----:B------:R-:W-:-:S03]  /*2930*/  SEL R12, R12, RZ, P1 ;  /* 0x000000ff0c0c7207 */ /* 0x000fc60000800000 */
[----:B------:R-:W-:Y:S01]  /*2940*/  LOP3.LUT R144, R144, UR8, RZ, 0x3c, !PT ;  /* 0x0000000890907c12 */ /* 0x000fe2000f8e3cff */
[----:B------:R-:W-:Y:S01]  /*2950*/  UMOV UR8, 0x1 ;  /* 0x0000000100087882 */ /* 0x000fe20000000000 */
[----:B------:R-:W-:Y:S06]  /*2960*/  @P2 BRA `(.L_x_31) ;  /* 0xfffffff400d82947 */ /* 0x000fec000383ffff */
.L_x_23:
[----:B------:R-:W-:Y:S01]  /*2970*/  UISETP.NE.AND UP0, UPT, UR6, URZ, UPT ;  /* 0x0000003f0600728c */ /* 0x000fe2000bf05270 */
[----:B01----:R-:W0:Y:S03]  /*2980*/  LDC R11, c[0x0][0x28c] ;  /* 0x0000a300ff0b7b82 */ /* 0x003e260000000800 */
[----:B------:R-:W-:-:S06]  /*2990*/  USEL UR6, URZ, 0x1, !UP0 ;  /* 0x000000013f067887 */ /* 0x000fcc000c000000 */
[----:B------:R-:W-:Y:S02]  /*29a0*/  ISETP.NE.AND P1, PT, RZ, UR6, PT ;  /* 0x00000006ff007c0c */ /* 0x000fe4000bf25270 */
[----:B0-----:R-:W-:-:S11]  /*29b0*/  ISETP.GE.AND P2, PT, R11, 0x1, PT ;  /* 0x000000010b00780c */ /* 0x001fd60003f46270 */
[----:B------:R-:W-:Y:S05]  /*29c0*/  @!P1 BRA `(.L_x_32) ;  /* 0x0000000400049947 */ /* 0x000fea0003800000 */
[----:B------:R-:W-:Y:S02]  /*29d0*/  WARPGROUP.DEPBAR.LE gsb0, 0x0 ;  /* 0x00008000000079c5 */ /* 0x000fe40000010000 */
[----:B------:R-:W-:Y:S01]  /*29e0*/  FADD R141, R24, R141 ;  /* 0x0000008d188d7221 */ /* 0x000fe20000000000 */
        /* <DEDUP_REMOVED lines=62> */
[----:B------:R-:W-:-:S07]  /*2dd0*/  FADD R16, R16, R87 ;  /* 0x0000005710107221 */ /* 0x000fce0000000000 */
.L_x_32:
[----:B------:R-:W-:Y:S02]  /*2de0*/  WARPGROUP.DEPBAR.LE gsb0, 0x0 ;  /* 0x00008000000079c5 */ /* 0x000fe40000010000 */
[----:B------:R-:W-:Y:S05]  /*2df0*/  @!P2 BRA `(.L_x_33) ;  /* 0x000000000050a947 */ /* 0x000fea0003800000 */
[----:B------:R-:W-:-:S13]  /*2e00*/  ISETP.NE.AND P1, PT, R143, 0x3, PT ;  /* 0x000000038f00780c */ /* 0x000fda0003f25270 */
[----:B------:R-:W-:Y:S05]  /*2e10*/  @!P1 BRA `(.L_x_34) ;  /* 0x0000000000049947 */ /* 0x000fea0003800000 */
[----:B------:R-:W-:Y:S01]  /*2e20*/  BPT.TRAP 0x1 ;  /* 0x000000040000795c */ /* 0x000fe20000300000 */
.L_x_34:
[----:B------:R-:W-:Y:S01]  /*2e30*/  BSSY B0, `(.L_x_35) ;  /* 0x000000e000007945 */ /* 0x000fe20003800000 */
[----:B------:R-:W-:-:S03]  /*2e40*/  ISETP.GT.U32.AND P1, PT, R4, 0x1, PT ;  /* 0x000000010400780c */ /* 0x000fc60003f24070 */
[----:B------:R-:W-:Y:S10]  /*2e50*/  @!P0 BRA `(.L_x_36) ;  /* 0x00000000002c8947 */ /* 0x000ff40003800000 */
[----:B------:R-:W-:-:S04]  /*2e60*/  UISETP.LT.AND UP0, UPT, UR9, 0x1, UPT ;  /* 0x000000010900788c */ /* 0x000fc8000bf01270 */
[----:B------:R-:W-:-:S04]  /*2e70*/  USEL UR8, UR9, 0x1, UP0 ;  /* 0x0000000109087887 */ /* 0x000fc80008000000 */
[----:B------:R-:W-:-:S04]  /*2e80*/  UIADD3 UR8, UR5, UR9, -UR8 ;  /* 0x0000000905087290 */ /* 0x000fc8000fffe808 */
[----:B------:R-:W-:-:S04]  /*2e90*/  UIMAD.WIDE.U32 UR6, UR8, -0x33333333, URZ ;  /* 0xcccccccd080678a5 */ /* 0x000fc8000f8e003f */
[----:B------:R-:W-:-:S04]  /*2ea0*/  USHF.R.U32.HI UR6, URZ, 0x2, UR7 ;  /* 0x000000023f067899 */ /* 0x000fc80008011607 */
[----:B------:R-:W-:-:S04]  /*2eb0*/  UIMAD UR8, UR6, -0x5, UR8 ;  /* 0xfffffffb060878a4 */ /* 0x000fc8000f8e0208 */
[----:B------:R-:W-:-:S04]  /*2ec0*/  ULEA UR8, UR8, UR10, 0x3 ;  /* 0x0000000a08087291 */ /* 0x000fc8000f8e183f */
[----:B------:R-:W-:-:S06]  /*2ed0*/  UIADD3 UR8, UR8, 0x28, URZ ;  /* 0x0000002808087890 */ /* 0x000fcc000fffe03f */
[----:B------:R-:W-:-:S05]  /*2ee0*/  IMAD.U32 R12, RZ, RZ, UR8 ;  /* 0x00000008ff0c7e24 */ /* 0x000fca000f8e00ff */
[----:B------:R-:W-:-:S04]  /*2ef0*/  PRMT R11, R5, 0x654, R12 ;  /* 0x00000654050b7816 */ /* 0x000fc8000000000c */
[----:B------:R0:W-:Y:S03]  /*2f00*/  SYNCS.ARRIVE.TRANS64.RED.A1T0 RZ, [R11+URZ], RZ ;  /* 0x000000ff0bff79a7 */ /* 0x0001e6000810043f */
.L_x_36:
[----:B------:R-:W-:Y:S05]  /*2f10*/  BSYNC B0 ;  /* 0x0000000000007941 */ /* 0x000fea0003800000 */
.L_x_35:
[----:B------:R-:W-:Y:S05]  /*2f20*/  @P1 BRA `(.L_x_33) ;  /* 0x0000000000041947 */ /* 0x000fea0003800000 */
[----:B------:R-:W-:Y:S01]  /*2f30*/  BPT.TRAP 0x1 ;  /* 0x000000040000795c */ /* 0x000fe20000300000 */
.L_x_33:
[----:B------:R-:W1:Y:S01]  /*2f40*/  LDC R25, c[0x0][0x288] ;  /* 0x0000a200ff197b82 */ /* 0x000e620000000800 */
[----:B------:R-:W-:Y:S01]  /*2f50*/  IMAD.SHL.U32 R31, R10, 0x80, RZ ;  /* 0x000000800a1f7824 */ /* 0x000fe200078e00ff */
[--C-:B0-----:R-:W-:Y:S01]  /*2f60*/  SHF.R.U32.HI R11, RZ, 0x2, R0.reuse ;  /* 0x00000002ff0b7819 */ /* 0x101fe20000011600 */
[----:B------:R-:W-:Y:S01]  /*2f70*/  UIADD3 UR5, UR9, UR5, URZ ;  /* 0x0000000509057290 */ /* 0x000fe2000fffe03f */
[C---:B------:R-:W-:Y:S01]  /*2f80*/  LOP3.LUT R13, R0.reuse, 0x60, RZ, 0xc0, !PT ;  /* 0x00000060000d7812 */ /* 0x040fe200078ec0ff */
[----:B------:R-:W-:Y:S01]  /*2f90*/  IMAD.SHL.U32 R33, R7, 0x80, RZ ;  /* 0x0000008007217824 */ /* 0x000fe200078e00ff */
[----:B------:R-:W-:Y:S01]  /*2fa0*/  SHF.R.U32.HI R24, RZ, 0x7, R0 ;  /* 0x00000007ff187819 */ /* 0x000fe20000011600 */
[----:B------:R-:W-:Y:S01]  /*2fb0*/  UISETP.GT.U32.AND UP0, UPT, UR5, 0x4, UPT ;  /* 0x000000040500788c */ /* 0x000fe2000bf04070 */
[----:B------:R-:W-:Y:S01]  /*2fc0*/  LOP3.LUT R12, R11, 0x7, RZ, 0xc0, !PT ;  /* 0x000000070b0c7812 */ /* 0x000fe200078ec0ff */
[----:B------:R-:W-:Y:S01]  /*2fd0*/  IMAD.SHL.U32 R28, R0, 0x2, RZ ;  /* 0x00000002001c7824 */ /* 0x000fe200078e00ff */
[----:B------:R-:W-:Y:S01]  /*2fe0*/  SHF.R.U32.HI R27, RZ, 0x1, R13 ;  /* 0x00000001ff1b7819 */ /* 0x000fe2000001160d */
[----:B------:R-:W-:Y:S01]  /*2ff0*/  ULDC UR12, c[0x0][0x284] ;  /* 0x0000a100000c7ab9 */ /* 0x000fe20000000800 */
[----:B------:R-:W-:Y:S01]  /*3000*/  LOP3.LUT R11, R24, 0x1, RZ, 0xc0, !PT ;  /* 0x00000001180b7812 */ /* 0x000fe200078ec0ff */
[----:B------:R-:W-:Y:S01]  /*3010*/  UISETP.LT.U32.AND UP0, UPT, UR9, 0x5, UP0 ;  /* 0x000000050900788c */ /* 0x000fe20008701070 */
[----:B------:R-:W-:Y:S01]  /*3020*/  IADD3 R26, RZ, -R27, -R12 ;  /* 0x8000001bff1a7210 */ /* 0x000fe20007ffe80c */
[----:B------:R-:W-:Y:S01]  /*3030*/  UISETP.GE.U32.AND UP1, UPT, UR9, 0x5, UPT ;  /* 0x000000050900788c */ /* 0x000fe2000bf26070 */
[----:B------:R-:W-:Y:S01]  /*3040*/  SHF.R.S32.HI R32, RZ, 0x1f, R6 ;  /* 0x0000001fff207819 */ /* 0x000fe20000011406 */
[----:B------:R-:W-:Y:S01]  /*3050*/  IMAD.SHL.U32 R13, R11, 0x40, RZ ;  /* 0x000000400b0d7824 */ /* 0x000fe200078e00ff */
[----:B------:R-:W-:Y:S01]  /*3060*/  LOP3.LUT R28, R31, 0x6, R28, 0xf8, !PT ;  /* 0x000000061f1c7812 */ /* 0x000fe200078ef81c */
[----:B------:R-:W-:Y:S01]  /*3070*/  ULDC.64 UR10, c[0x0][0x5d0] ;  /* 0x00017400000a7ab9 */ /* 0x000fe20000000a00 */
[----:B------:R-:W-:Y:S01]  /*3080*/  LOP3.LUT R24, R0, 0x3, RZ, 0xc0, !PT ;  /* 0x0000000300187812 */ /* 0x000fe200078ec0ff */
[----:B------:R-:W-:Y:S01]  /*3090*/  UIMAD.WIDE.U32 UR6, UR5, -0x33333333, URZ ;  /* 0xcccccccd050678a5 */ /* 0x000fe2000f8e003f */
[----:B------:R-:W-:Y:S01]  /*30a0*/  IMAD R26, R11, -0x40, R26 ;  /* 0xffffffc00b1a7824 */ /* 0x000fe200078e021a */
[----:B------:R-:W-:Y:S01]  /*30b0*/  USEL UR8, URZ, 0x1, !UP0 ;  /* 0x000000013f087887 */ /* 0x000fe2000c000000 */
[----:B-1----:R-:W-:Y:S01]  /*30c0*/  ISETP.GE.AND P1, PT, R31, R25, PT ;  /* 0x000000191f00720c */ /* 0x002fe20003f26270 */
[----:B------:R-:W-:Y:S01]  /*30d0*/  IMAD R11, R32, UR10, RZ ;  /* 0x0000000a200b7c24 */ /* 0x000fe2000f8e02ff */
[----:B------:R-:W-:Y:S01]  /*30e0*/  SHF.R.S32.HI R29, RZ, 0x1f, R28 ;  /* 0x0000001fff1d7819 */ /* 0x000fe2000001141c */
[----:B------:R-:W-:Y:S01]  /*30f0*/  USHF.R.U32.HI UR6, URZ, 0x2, UR7 ;  /* 0x000000023f067899 */ /* 0x000fe20008011607 */
[----:B------:R-:W-:Y:S01]  /*3100*/  ISETP.GE.OR P1, PT, R33, UR12, P1 ;  /* 0x0000000c21007c0c */ /* 0x000fe20008f26670 */
[----:B------:R-:W-:Y:S01]  /*3110*/  ULOP3.LUT UR4, UR4, UR8, URZ, 0x3c, !UPT ;  /* 0x0000000804047292 */ /* 0x000fe2000f8e3c3f */
[----:B------:R-:W-:Y:S01]  /*3120*/  LOP3.LUT R13, R13, 0x40, R12, 0xe2, !PT ;  /* 0x000000400d0d7812 */ /* 0x000fe200078ee20c */
[----:B------:R-:W-:Y:S01]  /*3130*/  IMAD R12, R24, -0x2, R25 ;  /* 0xfffffffe180c7824 */ /* 0x000fe200078e0219 */
[----:B------:R-:W-:Y:S01]  /*3140*/  UIMAD UR5, UR6, -0x5, UR5 ;  /* 0xfffffffb060578a4 */ /* 0x000fe2000f8e0205 */
[----:B------:R-:W-:Y:S01]  /*3150*/  IMAD.WIDE R24, R7, 0x80, RZ ;  /* 0x0000008007187825 */ /* 0x000fe200078e02ff */
[----:B------:R-:W-:Y:S01]  /*3160*/  @UP1 ULOP3.LUT UR4, UR4, 0x1, UR6, 0x78, !UPT ;  /* 0x0000000104041892 */ /* 0x000fe2000f8e7806 */
[----:B------:R-:W-:-:S02]  /*3170*/  IADD3 R33, -R33, UR12, R26 ;  /* 0x0000000c21217c10 */ /* 0x000fc4000fffe11a */
[----:B------:R-:W-:Y:S01]  /*3180*/  IMAD R7, R6, UR11, R11 ;  /* 0x0000000b06077c24 */ /* 0x000fe2000f8e020b */
[----:B------:R-:W-:Y:S01]  /*3190*/  LOP3.LUT R35, R24, R13, R27, 0xfe, !PT ;  /* 0x0000000d18237212 */ /* 0x000fe200078efe1b */
[----:B------:R-:W-:-:S04]  /*31a0*/  IMAD.WIDE.U32 R10, R6, UR10, R28 ;  /* 0x0000000a060a7c25 */ /* 0x000fc8000f8e001c */
[----:B------:R-:W-:Y:S02]  /*31b0*/  IMAD.IADD R11, R11, 0x1, R7 ;  /* 0x000000010b0b7824 */ /* 0x000fe400078e0207 */
[----:B------:R-:W-:Y:S02]  /*31c0*/  IMAD.IADD R27, R12, 0x1, -R31 ;  /* 0x000000010c1b7824 */ /* 0x000fe400078e0a1f */
[----:B------:R-:W-:Y:S01]  /*31d0*/  IMAD.MOV.U32 R26, RZ, RZ, -0x1 ;  /* 0xffffffffff1a7424 */ /* 0x000fe200078e00ff */
[----:B------:R-:W-:Y:S06]  /*31e0*/  @P1 BRA `(.L_x_37) ;  /* 0x0000004400a41947 */ /* 0x000fec0003800000 */
[----:B------:R-:W0:Y:S01]  /*31f0*/  LDC.64 R30, c[0x0][0x5c8] ;  /* 0x00017200ff1e7b82 */ /* 0x000e220000000a00 */
[----:B------:R-:W-:Y:S01]  /*3200*/  ULDC.64 UR6, c[0x0][0x5c0] ;  /* 0x0001700000067ab9 */ /* 0x000fe20000000a00 */
[----:B------:R-:W-:Y:S01]  /*3210*/  BSSY B0, `(.L_x_37) ;  /* 0x0000466000007945 */ /* 0x000fe20003800000 */
[-C--:B0-----:R-:W-:Y:S02]  /*3220*/  IMAD R12, R25, R30.reuse, RZ ;  /* 0x0000001e190c7224 */ /* 0x081fe400078e02ff */
[----:B------:R-:W-:-:S04]  /*3230*/  IMAD.WIDE.U32 R10, R35, R30, R10 ;  /* 0x0000001e230a7225 */ /* 0x000fc800078e000a */
[----:B------:R-:W-:Y:S01]  /*3240*/  IMAD R13, R35, R31, R12 ;  /* 0x0000001f230d7224 */ /* 0x000fe200078e020c */
[----:B------:R-:W-:Y:S02]  /*3250*/  LEA R7, P1, R30, R10, 0x3 ;  /* 0x0000000a1e077211 */ /* 0x000fe400078218ff */
[----:B------:R-:W-:Y:S01]  /*3260*/  IADD3 R12, P2, R10, UR6, RZ ;  /* 0x000000060a0c7c10 */ /* 0x000fe2000ff5e0ff */
[----:B------:R-:W-:Y:S01]  /*3270*/  IMAD.IADD R13, R11, 0x1, R13 ;  /* 0x000000010b0d7824 */ /* 0x000fe200078e020d */
[----:B------:R-:W-:-:S04]  /*3280*/  IADD3 R10, P4, R7, UR6, RZ ;  /* 0x00000006070a7c10 */ /* 0x000fc8000ff9e0ff */
[----:B------:R-:W-:Y:S02]  /*3290*/  LEA.HI.X R7, R30, R13, R31, 0x3, P1 ;  /* 0x0000000d1e077211 */ /* 0x000fe400008f1c1f */
[----:B---3-5:R-:W-:Y:S02]  /*32a0*/  FSETP.NEU.AND P1, PT, R9, RZ, PT ;  /* 0x000000ff0900720b */ /* 0x028fe40003f2d000 */
[----:B------:R-:W-:Y:S02]  /*32b0*/  IADD3.X R13, R13, UR7, RZ, P2, !PT ;  /* 0x000000070d0d7c10 */ /* 0x000fe400097fe4ff */
[----:B------:R-:W-:-:S09]  /*32c0*/  IADD3.X R11, R7, UR7, RZ, P4, !PT ;  /* 0x00000007070b7c10 */ /* 0x000fd2000a7fe4ff */
[----:B------:R-:W-:Y:S05]  /*32d0*/  @!P1 BRA `(.L_x_38) ;  /* 0x00000034005c9947 */ /* 0x000fea0003800000 */
[----:B------:R-:W-:Y:S01]  /*32e0*/  ULDC.64 UR6, c[0x0][0x5b8] ;  /* 0x00016e0000067ab9 */ /* 0x000fe20000000a00 */
[----:B------:R-:W-:Y:S01]  /*32f0*/  ISETP.GE.AND P1, PT, R33, 0x1, PT ;  /* 0x000000012100780c */ /* 0x000fe20003f26270 */
[----:B------:R-:W-:Y:S01]  /*3300*/  IMAD R7, R32, UR6, RZ ;  /* 0x0000000620077c24 */ /* 0x000fe2000f8e02ff */
[----:B------:R-:W-:Y:S01]  /*3310*/  ULDC.64 UR10, c[0x0][0x5a8] ;  /* 0x00016a00000a7ab9 */ /* 0x000fe20000000a00 */
[C---:B------:R-:W-:Y:S01]  /*3320*/  IMAD.WIDE.U32 R28, R6.reuse, UR6, R28 ;  /* 0x00000006061c7c25 */ /* 0x040fe2000f8e001c */
[----:B------:R-:W-:Y:S01]  /*3330*/  ISETP.LT.OR P5, PT, R27, 0x1, !P1 ;  /* 0x000000011b00780c */ /* 0x000fe20004fa1670 */
[----:B------:R-:W-:Y:S02]  /*3340*/  BSSY B1, `(.L_x_39) ;  /* 0x000000c000017945 */ /* 0x000fe40003800000 */
[----:B------:R-:W-:Y:S01]  /*3350*/  IMAD R7, R6, UR7, R7 ;  /* 0x0000000706077c24 */ /* 0x000fe2000f8e0207 */
[----:B------:R-:W-:Y:S02]  /*3360*/  ULDC.64 UR6, c[0x0][0x5b0] ;  /* 0x00016c0000067ab9 */ /* 0x000fe40000000a00 */
[----:B------:R-:W-:-:S02]  /*3370*/  IMAD R30, R25, UR6, RZ ;  /* 0x00000006191e7c24 */ /* 0x000fc4000f8e02ff */
[----:B------:R-:W-:Y:S02]  /*3380*/  IMAD.IADD R29, R29, 0x1, R7 ;  /* 0x000000011d1d7824 */ /* 0x000fe400078e0207 */
[C-C-:B------:R-:W-:Y:S01]  /*3390*/  IMAD R31, R35.reuse, UR7, R30.reuse ;  /* 0x00000007231f7c24 */ /* 0x140fe2000f8e021e */
[----:B------:R-:W-:Y:S01]  /*33a0*/  PRMT R30, RZ, 0x7610, R30 ;  /* 0x00007610ff1e7816 */ /* 0x000fe2000000001e */
[----:B------:R-:W-:-:S03]  /*33b0*/  IMAD.WIDE.U32 R6, R35, UR6, R28 ;  /* 0x0000000623067c25 */ /* 0x000fc6000f8e001c */
[----:B------:R-:W-:-:S04]  /*33c0*/  IADD3 R6, P2, R6, UR10, RZ ;  /* 0x0000000a06067c10 */ /* 0x000fc8000ff5e0ff */
[----:B------:R-:W-:Y:S01]  /*33d0*/  IADD3.X R7, R7, UR11, R31, P2, !PT ;  /* 0x0000000b07077c10 */ /* 0x000fe200097fe41f */
[----:B------:R-:W-:Y:S08]  /*33e0*/  @P5 BRA `(.L_x_40) ;  /* 0x0000000000045947 */ /* 0x000ff00003800000 */
[----:B------:R0:W5:Y:S02]  /*33f0*/  LDG.E.U8 R30, desc[UR16][R6.64] ;  /* 0x00000010061e7981 */ /* 0x000164000c1e1100 */
.L_x_40:
[----:B------:R-:W-:Y:S05]  /*3400*/  BSYNC B1 ;  /* 0x0000000000017941 */ /* 0x000fea0003800000 */
.L_x_39:
[----:B-----5:R-:W-:Y:S01]  /*3410*/  LOP3.LUT R30, R30, 0xff, RZ, 0xc0, !PT ;  /* 0x000000ff1e1e7812 */ /* 0x020fe200078ec0ff */
[----:B------:R-:W-:Y:S01]  /*3420*/  BSSY B1, `(.L_x_41) ;  /* 0x000000b000017945 */ /* 0x000fe20003800000 */
[----:B------:R-:W-:Y:S02]  /*3430*/  ISETP.LT.OR P4, PT, R27, 0x2, !P1 ;  /* 0x000000021b00780c */ /* 0x000fe40004f81670 */
[----:B------:R-:W-:-:S05]  /*3440*/  F2FP.F16.E4M3.UNPACK_B R30, R30 ;  /* 0x0000001eff1e723e */ /* 0x000fca00020006ff */
[----:B------:R-:W-:-:S05]  /*3450*/  HADD2.F32 R30, -RZ, R30.H0_H0 ;  /* 0x2000001eff1e7230 */ /* 0x000fca0000004100 */
[----:B------:R-:W-:-:S04]  /*3460*/  FMUL R30, R30, R9 ;  /* 0x000000091e1e7220 */ /* 0x000fc80000400000 */
[----:B--2---:R-:W-:-:S05]  /*3470*/  FFMA R30, R141, R8, R30 ;  /* 0x000000088d1e7223 */ /* 0x004fca000000001e */
[----:B------:R-:W-:Y:S02]  /*3480*/  F2FP.SATFINITE.E4M3.F32.PACK_AB_MERGE_C R31, RZ, R30, RZ ;  /* 0x0000001eff1f723e */ /* 0x000fe400048070ff */
[----:B------:R-:W-:-:S03]  /*3490*/  PRMT R30, RZ, 0x7610, R30 ;  /* 0x00007610ff1e7816 */ /* 0x000fc6000000001e */
[----:B------:R1:W-:Y:S01]  /*34a0*/  @!P5 STG.E.U8 desc[UR16][R12.64], R31 ;  /* 0x0000001f0c00d986 */ /* 0x0003e2000c101110 */
[----:B------:R-:W-:Y:S05]  /*34b0*/  @P4 BRA `(.L_x_42) ;  /* 0x0000000000044947 */ /* 0x000fea0003800000 */
[----:B------:R2:W5:Y:S02]  /*34c0*/  LDG.E.U8 R30, desc[UR16][R6.64+0x1] ;  /* 0x00000110061e7981 */ /* 0x000564000c1e1100 */
.L_x_42:
[----:B------:R-:W-:Y:S05]  /*34d0*/  BSYNC B1 ;  /* 0x0000000000017941 */ /* 0x000fea0003800000 */
.L_x_41:
[----:B-----5:R-:W-:Y:S01]  /*34e0*/  LOP3.LUT R30, R30, 0xff, RZ, 0xc0, !PT ;  /* 0x000000ff1e1e7812 */ /* 0x020fe200078ec0ff */
[----:B------:R-:W-:Y:S01]  /*34f0*/  BSSY B1, `(.L_x_43) ;  /* 0x0000013000017945 */ /* 0x000fe20003800000 */
[----:B-1----:R-:W-:Y:S02]  /*3500*/  IADD3 R31, P2, R35, 0x8, RZ ;  /* 0x00000008231f7810 */ /* 0x002fe40007f5e0ff */
[----:B------:R-:W-:-:S03]  /*3510*/  F2FP.F16.E4M3.UNPACK_B R30, R30 ;  /* 0x0000001eff1e723e */ /* 0x000fc600020006ff */
[----:B------:R-:W-:Y:S01]  /*3520*/  IMAD.X R24, RZ, RZ, R25, P2 ;  /* 0x000000ffff187224 */ /* 0x000fe200010e0619 */
[----:B------:R-:W-:Y:S01]  /*3530*/  ISETP.GE.AND P2, PT, R33, 0x9, PT ;  /* 0x000000092100780c */ /* 0x000fe20003f46270 */
[----:B------:R-:W-:Y:S02]  /*3540*/  HADD2.F32 R30, -RZ, R30.H0_H0 ;  /* 0x2000001eff1e7230 */ /* 0x000fe40000004100 */
[----:B------:R-:W-:Y:S01]  /*3550*/  IMAD R24, R24, UR6, RZ ;  /* 0x0000000618187c24 */ /* 0x000fe2000f8e02ff */
[----:B------:R-:W-:Y:S01]  /*3560*/  ISETP.LT.OR P5, PT, R27, 0x1, !P2 ;  /* 0x000000011b00780c */ /* 0x000fe200057a1670 */
[----:B------:R-:W-:-:S04]  /*3570*/  IMAD.WIDE.U32 R28, R31, UR6, R28 ;  /* 0x000000061f1c7c25 */ /* 0x000fc8000f8e001c */
[----:B------:R-:W-:Y:S01]  /*3580*/  FMUL R25, R30, R9 ;  /* 0x000000091e197220 */ /* 0x000fe20000400000 */
[----:B------:R-:W-:-:S03]  /*3590*/  IMAD R31, R31, UR7, R24 ;  /* 0x000000071f1f7c24 */ /* 0x000fc6000f8e0218 */
[----:B------:R-:W-:Y:S01]  /*35a0*/  FFMA R25, R140, R8, R25 ;  /* 0x000000088c197223 */ /* 0x000fe20000000019 */
[----:B------:R-:W-:Y:S02]  /*35b0*/  IADD3 R24, P6, R28, UR10, RZ ;  /* 0x0000000a1c187c10 */ /* 0x000fe4000ffde0ff */
[----:B------:R-:W-:Y:S02]  /*35c0*/  PRMT R28, RZ, 0x7610, R28 ;  /* 0x00007610ff1c7816 */ /* 0x000fe4000000001c */
[----:B------:R-:W-:Y:S02]  /*35d0*/  F2FP.SATFINITE.E4M3.F32.PACK_AB_MERGE_C R33, RZ, R25, RZ ;  /* 0x00000019ff21723e */ /* 0x000fe400048070ff */
[----:B------:R-:W-:-:S03]  /*35e0*/  IADD3.X R25, R29, UR11, R31, P6, !PT ;  /* 0x0000000b1d197c10 */ /* 0x000fc6000b7fe41f */
[----:B------:R1:W-:Y:S01]  /*35f0*/  @!P4 STG.E.U8 desc[UR16][R12.64+0x1], R33 ;  /* 0x000001210c00c986 */ /* 0x0003e2000c101110 */
[----:B------:R-:W-:Y:S05]  /*3600*/  @P5 BRA `(.L_x_44) ;  /* 0x0000000000045947 */ /* 0x000fea0003800000 */
[----:B------:R3:W5:Y:S02]  /*3610*/  LDG.E.U8 R28, desc[UR16][R24.64] ;  /* 0x00000010181c7981 */ /* 0x000764000c1e1100 */
.L_x_44:
[----:B------:R-:W-:Y:S05]  /*3620*/  BSYNC B1 ;  /* 0x0000000000017941 */ /* 0x000fea0003800000 */
.L_x_43:
[----:B-----5:R-:W-:Y:S01]  /*3630*/  LOP3.LUT R28, R28, 0xff, RZ, 0xc0, !PT ;  /* 0x000000ff1c1c7812 */ /* 0x020fe200078ec0ff */
[----:B------:R-:W-:Y:S01]  /*3640*/  BSSY B1, `(.L_x_45) ;  /* 0x000000b000017945 */ /* 0x000fe20003800000 */
[----:B------:R-:W-:Y:S02]  /*3650*/  ISETP.LT.OR P4, PT, R27, 0x2, !P2 ;  /* 0x000000021b00780c */ /* 0x000fe40005781670 */
[----:B------:R-:W-:-:S05]  /*3660*/  F2FP.F16.E4M3.UNPACK_B R28, R28 ;  /* 0x0000001cff1c723e */ /* 0x000fca00020006ff */
[----:B------:R-:W-:-:S05]  /*3670*/  HADD2.F32 R28, -RZ, R28.H0_H0 ;  /* 0x2000001cff1c7230 */ /* 0x000fca0000004100 */
[----:B------:R-:W-:-:S04]  /*3680*/  FMUL R28, R28, R9 ;  /* 0x000000091c1c7220 */ /* 0x000fc80000400000 */
[----:B------:R-:W-:-:S05]  /*3690*/  FFMA R28, R139, R8, R28 ;  /* 0x000000088b1c7223 */ /* 0x000fca000000001c */
[----:B------:R-:W-:Y:S02]  /*36a0*/  F2FP.SATFINITE.E4M3.F32.PACK_AB_MERGE_C R29, RZ, R28, RZ ;  /* 0x0000001cff1d723e */ /* 0x000fe400048070ff */
[----:B------:R-:W-:-:S03]  /*36b0*/  PRMT R28, RZ, 0x7610, R28 ;  /* 0x00007610ff1c7816 */ /* 0x000fc6000000001c */
[----:B------:R4:W-:Y:S01]  /*36c0*/  @!P5 STG.E.U8 desc[UR16][R10.64], R29 ;  /* 0x0000001d0a00d986 */ /* 0x0009e2000c101110 */
[----:B------:R-:W-:Y:S05]  /*36d0*/  @P4 BRA `(.L_x_46) ;  /* 0x0000000000044947 */ /* 0x000fea0003800000 */
[----:B------:R0:W5:Y:S02]  /*36e0*/  LDG.E.U8 R28, desc[UR16][R24.64+0x1] ;  /* 0x00000110181c7981 */ /* 0x000164000c1e1100 */
.L_x_46:
[----:B------:R-:W-:Y:S05]  /*36f0*/  BSYNC B1 ;  /* 0x0000000000017941 */ /* 0x000fea0003800000 */
.L_x_45:
[----:B-----5:R-:W-:Y:S01]  /*3700*/  LOP3.LUT R28, R28, 0xff, RZ, 0xc0, !PT ;  /* 0x000000ff1c1c7812 */ /* 0x020fe200078ec0ff */
[----:B------:R-:W-:Y:S01]  /*3710*/  BSSY B1, `(.L_x_47) ;  /* 0x000000b000017945 */ /* 0x000fe20003800000 */
[----:B------:R-:W-:Y:S02]  /*3720*/  ISETP.LT.OR P5, PT, R27, 0x9, !P1 ;  /* 0x000000091b00780c */ /* 0x000fe40004fa1670 */
[----:B------:R-:W-:-:S05]  /*3730*/  F2FP.F16.E4M3.UNPACK_B R28, R28 ;  /* 0x0000001cff1c723e */ /* 0x000fca00020006ff */
[----:B------:R-:W-:-:S05]  /*3740*/  HADD2.F32 R28, -RZ, R28.H0_H0 ;  /* 0x2000001cff1c7230 */ /* 0x000fca0000004100 */
[----:B----4-:R-:W-:Y:S01]  /*3750*/  FMUL R29, R28, R9 ;  /* 0x000000091c1d7220 */ /* 0x010fe20000400000 */
[----:B------:R-:W-:-:S03]  /*3760*/  PRMT R28, RZ, 0x7610, R28 ;  /* 0x00007610ff1c7816 */ /* 0x000fc6000000001c */
[----:B------:R-:W-:-:S05]  /*3770*/  FFMA R29, R138, R8, R29 ;  /* 0x000000088a1d7223 */ /* 0x000fca000000001d */
[----:B------:R-:W-:-:S05]  /*3780*/  F2FP.SATFINITE.E4M3.F32.PACK_AB_MERGE_C R29, RZ, R29, RZ ;  /* 0x0000001dff1d723e */ /* 0x000fca00048070ff */
[----:B------:R4:W-:Y:S01]  /*3790*/  @!P4 STG.E.U8 desc[UR16][R10.64+0x1], R29 ;  /* 0x0000011d0a00c986 */ /* 0x0009e2000c101110 */
[----:B------:R-:W-:Y:S05]  /*37a0*/  @P5 BRA `(.L_x_48) ;  /* 0x0000000000045947 */ /* 0x000fea0003800000 */
[----:B------:R0:W5:Y:S02]  /*37b0*/  LDG.E.U8 R28, desc[UR16][R6.64+0x8] ;  /* 0x00000810061c7981 */ /* 0x000164000c1e1100 */
.L_x_48:
[----:B------:R-:W-:Y:S05]  /*37c0*/  BSYNC B1 ;  /* 0x0000000000017941 */ /* 0x000fea0003800000 */
.L_x_47:
[----:B-----5:R-:W-:Y:S01]  /*37d0*/  LOP3.LUT R28, R28, 0xff, RZ, 0xc0, !PT ;  /* 0x000000ff1c1c7812 */ /* 0x020fe200078ec0ff */
[----:B------:R-:W-:Y:S01]  /*37e0*/  BSSY B1, `(.L_x_49) ;  /* 0x000000b000017945 */ /* 0x000fe20003800000 */
[----:B------:R-:W-:Y:S02]  /*37f0*/  ISETP.LT.OR P4, PT, R27, 0xa, !P1 ;  /* 0x0000000a1b00780c */ /* 0x000fe40004f81670 */
[----:B------:R-:W-:-:S05]  /*3800*/  F2FP.F16.E4M3.UNPACK_B R28, R28 ;  /* 0x0000001cff1c723e */ /* 0x000fca00020006ff */
[----:B------:R-:W-:-:S05]  /*3810*/  HADD2.F32 R28, -RZ, R28.H0_H0 ;  /* 0x2000001cff1c7230 */ /* 0x000fca0000004100 */
[----:B------:R-:W-:-:S04]  /*3820*/  FMUL R28, R28, R9 ;  /* 0x000000091c1c7220 */ /* 0x000fc80000400000 */
[----:B------:R-:W-:-:S05]  /*3830*/  FFMA R28, R137, R8, R28 ;  /* 0x00000008891c7223 */ /* 0x000fca000000001c */
[----:B----4-:R-:W-:Y:S02]  /*3840*/  F2FP.SATFINITE.E4M3.F32.PACK_AB_MERGE_C R29, RZ, R28, RZ ;  /* 0x0000001cff1d723e */ /* 0x010fe400048070ff */
[----:B------:R-:W-:-:S03]  /*3850*/  PRMT R28, RZ, 0x7610, R28 ;  /* 0x00007610ff1c7816 */ /* 0x000fc6000000001c */
[----:B------:R4:W-:Y:S01]  /*3860*/  @!P5 STG.E.U8 desc[UR16][R12.64+0x8], R29 ;  /* 0x0000081d0c00d986 */ /* 0x0009e2000c101110 */
[----:B------:R-:W-:Y:S05]  /*3870*/  @P4 BRA `(.L_x_50) ;  /* 0x0000000000044947 */ /* 0x000fea0003800000 */
[----:B------:R0:W5:Y:S02]  /*3880*/  LDG.E.U8 R28, desc[UR16][R6.64+0x9] ;  /* 0x00000910061c7981 */ /* 0x000164000c1e1100 */
.L_x_50:
[----:B------:R-:W-:Y:S05]  /*3890*/  BSYNC B1 ;  /* 0x0000000000017941 */ /* 0x000fea0003800000 */
.L_x_49:
        /* <DEDUP_REMOVED lines=12> */
.L_x_52:
[----:B------:R-:W-:Y:S05]  /*3960*/  BSYNC B1 ;  /* 0x0000000000017941 */ /* 0x000fea0003800000 */
.L_x_51:
        /* <DEDUP_REMOVED lines=12> */
.L_x_54:
[----:B------:R-:W-:Y:S05]  /*3a30*/  BSYNC B1 ;  /* 0x0000000000017941 */ /* 0x000fea0003800000 */
.L_x_53:
        /* <DEDUP_REMOVED lines=12> */
.L_x_56:
[----:B------:R-:W-:Y:S05]  /*3b00*/  BSYNC B1 ;  /* 0x0000000000017941 */ /* 0x000fea0003800000 */
.L_x_55:
        /* <DEDUP_REMOVED lines=12> */
.L_x_58:
[----:B------:R-:W-:Y:S05]  /*3bd0*/  BSYNC B1 ;  /* 0x0000000000017941 */ /* 0x000fea0003800000 */
.L_x_57:
        /* <DEDUP_REMOVED lines=12> */
.L_x_60:
[----:B------:R-:W-:Y:S05]  /*3ca0*/  BSYNC B1 ;  /* 0x0000000000017941 */ /* 0x000fea0003800000 */
.L_x_59:
        /* <DEDUP_REMOVED lines=12> */
.L_x_62:
[----:B------:R-:W-:Y:S05]  /*3d70*/  BSYNC B1 ;  /* 0x0000000000017941 */ /* 0x000fea0003800000 */
.L_x_61:
        /* <DEDUP_REMOVED lines=12> */
.L_x_64:
[----:B------:R-:W-:Y:S05]  /*3e40*/  BSYNC B1 ;  /* 0x0000000000017941 */ /* 0x000fea0003800000 */
.L_x_63:
        /* <DEDUP_REMOVED lines=12> */
.L_x_66:
[----:B------:R-:W-:Y:S05]  /*3f10*/  BSYNC B1 ;  /* 0x0000000000017941 */ /* 0x000fea0003800000 */
.L_x_65:
        /* <DEDUP_REMOVED lines=12> */
.L_x_68:
[----:B------:R-:W-:Y:S05]  /*3fe0*/  BSYNC B1 ;  /* 0x0000000000017941 */ /* 0x000fea0003800000 */
.L_x_67:
        /* <DEDUP_REMOVED lines=12> */
.L_x_70:
[----:B------:R-:W-:Y:S05]  /*40b0*/  BSYNC B1 ;  /* 0x0000000000017941 */ /* 0x000fea0003800000 */
.L_x_69:
        /* <DEDUP_REMOVED lines=12> */
.L_x_72:
[----:B------:R-:W-:Y:S05]  /*4180*/  BSYNC B1 ;  /* 0x0000000000017941 */ /* 0x000fea0003800000 */
.L_x_71:
        /* <DEDUP_REMOVED lines=12> */
.L_x_74:
[----:B------:R-:W-:Y:S05]  /*4250*/  BSYNC B1 ;  /* 0x0000000000017941 */ /* 0x000fea0003800000 */
.L_x_73:
        /* <DEDUP_REMOVED lines=12> */
.L_x_76:
[----:B------:R-:W-:Y:S05]  /*4320*/  BSYNC B1 ;  /* 0x0000000000017941 */ /* 0x000fea0003800000 */
.L_x_75:
        /* <DEDUP_REMOVED lines=12> */
.L_x_78:
[----:B------:R-:W-:Y:S05]  /*43f0*/  BSYNC B1 ;  /* 0x0000000000017941 */ /* 0x000fea0003800000 */
.L_x_77:
        /* <DEDUP_REMOVED lines=12> */
.L_x_80:
[----:B------:R-:W-:Y:S05]  /*44c0*/  BSYNC B1 ;  /* 0x0000000000017941 */ /* 0x000fea0003800000 */
.L_x_79:
        /* <DEDUP_REMOVED lines=12> */
.L_x_82:
[----:B------:R-:W-:Y:S05]  /*4590*/  BSYNC B1 ;  /* 0x0000000000017941 */ /* 0x000fea0003800000 */
.L_x_81:
        /* <DEDUP_REMOVED lines=12> */
.L_x_84:
[----:B------:R-:W-:Y:S05]  /*4660*/  BSYNC B1 ;  /* 0x0000000000017941 */ /* 0x000fea0003800000 */
.L_x_83:
        /* <DEDUP_REMOVED lines=12> */
.L_x_86:
[----:B------:R-:W-:Y:S05]  /*4730*/  BSYNC B1 ;  /* 0x0000000000017941 */ /* 0x000fea0003800000 */
.L_x_85:
        /* <DEDUP_REMOVED lines=12> */
.L_x_88:
[----:B------:R-:W-:Y:S05]  /*4800*/  BSYNC B1 ;  /* 0x0000000000017941 */ /* 0x000fea0003800000 */
.L_x_87:
        /* <DEDUP_REMOVED lines=12> */
.L_x_90:
[----:B------:R-:W-:Y:S05]  /*48d0*/  BSYNC B1 ;  /* 0x0000000000017941 */ /* 0x000fea0003800000 */
.L_x_89:
        /* <DEDUP_REMOVED lines=12> */
.L_x_92:
[----:B------:R-:W-:Y:S05]  /*49a0*/  BSYNC B1 ;  /* 0x0000000000017941 */ /* 0x000fea0003800000 */
.L_x_91:
        /* <DEDUP_REMOVED lines=12> */
.L_x_94:
[----:B------:R-:W-:Y:S05]  /*4a70*/  BSYNC B1 ;  /* 0x0000000000017941 */ /* 0x000fea0003800000 */
.L_x_93:
        /* <DEDUP_REMOVED lines=12> */
.L_x_96:
[----:B------:R-:W-:Y:S05]  /*4b40*/  BSYNC B1 ;  /* 0x0000000000017941 */ /* 0x000fea0003800000 */
.L_x_95:
        /* <DEDUP_REMOVED lines=12> */
.L_x_98:
[----:B------:R-:W-:Y:S05]  /*4c10*/  BSYNC B1 ;  /* 0x0000000000017941 */ /* 0x000fea0003800000 */
.L_x_97:
        /* <DEDUP_REMOVED lines=12> */
.L_x_100:
[----:B------:R-:W-:Y:S05]  /*4ce0*/  BSYNC B1 ;  /* 0x0000000000017941 */ /* 0x000fea0003800000 */
.L_x_99:
        /* <DEDUP_REMOVED lines=12> */
.L_x_102:
[----:B------:R-:W-:Y:S05]  /*4db0*/  BSYNC B1 ;  /* 0x0000000000017941 */ /* 0x000fea0003800000 */
.L_x_101:
        /* <DEDUP_REMOVED lines=12> */
.L_x_104:
[----:B------:R-:W-:Y:S05]  /*4e80*/  BSYNC B1 ;  /* 0x0000000000017941 */ /* 0x000fea0003800000 */
.L_x_103:
        /* <DEDUP_REMOVED lines=12> */
.L_x_106:
[----:B------:R-:W-:Y:S05]  /*4f50*/  BSYNC B1 ;  /* 0x0000000000017941 */ /* 0x000fea0003800000 */
.L_x_105:
        /* <DEDUP_REMOVED lines=12> */
.L_x_108:
[----:B------:R-:W-:Y:S05]  /*5020*/  BSYNC B1 ;  /* 0x0000000000017941 */ /* 0x000fea0003800000 */
.L_x_107:
        /* <DEDUP_REMOVED lines=12> */
.L_x_110:
[----:B------:R-:W-:Y:S05]  /*50f0*/  BSYNC B1 ;  /* 0x0000000000017941 */ /* 0x000fea0003800000 */
.L_x_109:
        /* <DEDUP_REMOVED lines=12> */
.L_x_112:
[----:B------:R-:W-:Y:S05]  /*51c0*/  BSYNC B1 ;  /* 0x0000000000017941 */ /* 0x000fea0003800000 */
.L_x_111:
        /* <DEDUP_REMOVED lines=12> */
.L_x_114:
[----:B------:R-:W-:Y:S05]  /*5290*/  BSYNC B1 ;  /* 0x0000000000017941 */ /* 0x000fea0003800000 */
.L_x_113:
        /* <DEDUP_REMOVED lines=12> */
.L_x_116:
[----:B------:R-:W-:Y:S05]  /*5360*/  BSYNC B1 ;  /* 0x0000000000017941 */ /* 0x000fea0003800000 */
.L_x_115:
        /* <DEDUP_REMOVED lines=12> */
.L_x_118:
[----:B------:R-:W-:Y:S05]  /*5430*/  BSYNC B1 ;  /* 0x0000000000017941 */ /* 0x000fea0003800000 */
.L_x_117:
        /* <DEDUP_REMOVED lines=12> */
.L_x_120:
[----:B------:R-:W-:Y:S05]  /*5500*/  BSYNC B1 ;  /* 0x0000000000017941 */ /* 0x000fea0003800000 */
.L_x_119:
        /* <DEDUP_REMOVED lines=12> */
.L_x_122:
[----:B------:R-:W-:Y:S05]  /*55d0*/  BSYNC B1 ;  /* 0x0000000000017941 */ /* 0x000fea0003800000 */
.L_x_121:
        /* <DEDUP_REMOVED lines=12> */
.L_x_124:
[----:B------:R-:W-:Y:S05]  /*56a0*/  BSYNC B1 ;  /* 0x0000000000017941 */ /* 0x000fea0003800000 */
.L_x_123:
        /* <DEDUP_REMOVED lines=12> */
.L_x_126:
[----:B------:R-:W-:Y:S05]  /*5770*/  BSYNC B1 ;  /* 0x0000000000017941 */ /* 0x000fea0003800000 */
.L_x_125:
        /* <DEDUP_REMOVED lines=12> */
.L_x_128:
[----:B------:R-:W-:Y:S05]  /*5840*/  BSYNC B1 ;  /* 0x0000000000017941 */ /* 0x000fea0003800000 */
.L_x_127:
        /* <DEDUP_REMOVED lines=12> */
.L_x_130:
[----:B------:R-:W-:Y:S05]  /*5910*/  BSYNC B1 ;  /* 0x0000000000017941 */ /* 0x000fea0003800000 */
.L_x_129:
        /* <DEDUP_REMOVED lines=12> */
.L_x_132:
[----:B------:R-:W-:Y:S05]  /*59e0*/  BSYNC B1 ;  /* 0x0000000000017941 */ /* 0x000fea0003800000 */
.L_x_131:
        /* <DEDUP_REMOVED lines=12> */
.L_x_134:
[----:B------:R-:W-:Y:S05]  /*5ab0*/  BSYNC B1 ;  /* 0x0000000000017941 */ /* 0x000fea0003800000 */
.L_x_133:
        /* <DEDUP_REMOVED lines=12> */
.L_x_136:
[----:B------:R-:W-:Y:S05]  /*5b80*/  BSYNC B1 ;  /* 0x0000000000017941 */ /* 0x000fea0003800000 */
.L_x_135:
        /* <DEDUP_REMOVED lines=12> */
.L_x_138:
[----:B------:R-:W-:Y:S05]  /*5c50*/  BSYNC B1 ;  /* 0x0000000000017941 */ /* 0x000fea0003800000 */
.L_x_137:
        /* <DEDUP_REMOVED lines=12> */
.L_x_140:
[----:B------:R-:W-:Y:S05]  /*5d20*/  BSYNC B1 ;  /* 0x0000000000017941 */ /* 0x000fea0003800000 */
.L_x_139:
        /* <DEDUP_REMOVED lines=12> */
.L_x_142:
[----:B------:R-:W-:Y:S05]  /*5df0*/  BSYNC B1 ;  /* 0x0000000000017941 */ /* 0x000fea0003800000 */
.L_x_141:
        /* <DEDUP_REMOVED lines=12> */
.L_x_144:
[----:B------:R-:W-:Y:S05]  /*5ec0*/  BSYNC B1 ;  /* 0x0000000000017941 */ /* 0x000fea0003800000 */
.L_x_143:
        /* <DEDUP_REMOVED lines=12> */
.L_x_146:
[----:B------:R-:W-:Y:S05]  /*5f90*/  BSYNC B1 ;  /* 0x0000000000017941 */ /* 0x000fea0003800000 */
.L_x_145:
        /* <DEDUP_REMOVED lines=12> */
.L_x_148:
[----:B------:R-:W-:Y:S05]  /*6060*/  BSYNC B1 ;  /* 0x0000000000017941 */ /* 0x000fea0003800000 */
.L_x_147:
[----:B-----5:R-:W-:Y:S01]  /*6070*/  LOP3.LUT R28, R28, 0xff, RZ, 0xc0, !PT ;  /* 0x000000ff1c1c7812 */ /* 0x020fe200078ec0ff */
[----:B------:R-:W-:Y:S01]  /*6080*/  BSSY B1, `(.L_x_149) ;  /* 0x000000b000017945 */ /* 0x000fe20003800000 */
[----:B------:R-:W-:Y:S02]  /*6090*/  ISETP.LT.OR P4, PT, R27, 0x6a, !P2 ;  /* 0x0000006a1b00780c */ /* 0x000fe40005781670 */
[----:B------:R-:W-:-:S05]  /*60a0*/  F2FP.F16.E4M3.UNPACK_B R28, R28 ;  /* 0x0000001cff1c723e */ /* 0x000fca00020006ff */
[----:B------:R-:W-:-:S05]  /*60b0*/  HADD2.F32 R28, -RZ, R28.H0_H0 ;  /* 0x2000001cff1c7230 */ /* 0x000fca0000004100 */
[----:B------:R-:W-:-:S04]  /*60c0*/  FMUL R28, R28, R9 ;  /* 0x000000091c1c7220 */ /* 0x000fc80000400000 */
[----:B------:R-:W-:Y:S01]  /*60d0*/  FFMA R28, R23, R8, R28 ;  /* 0x00000008171c7223 */ /* 0x000fe2000000001c */
[----:B------:R-:W-:-:S04]  /*60e0*/  PRMT R23, RZ, 0x7610, R23 ;  /* 0x00007610ff177816 */ /* 0x000fc80000000017 */
[----:B----4-:R-:W-:-:S05]  /*60f0*/  F2FP.SATFINITE.E4M3.F32.PACK_AB_MERGE_C R29, RZ, R28, RZ ;  /* 0x0000001cff1d723e */ /* 0x010fca00048070ff */
[----:B------:R4:W-:Y:S01]  /*6100*/  @!P5 STG.E.U8 desc[UR16][R10.64+0x68], R29 ;  /* 0x0000681d0a00d986 */ /* 0x0009e2000c101110 */
[----:B------:R-:W-:Y:S05]  /*6110*/  @P4 BRA `(.L_x_150) ;  /* 0x0000000000044947 */ /* 0x000fea0003800000 */
[----:B------:R0:W5:Y:S02]  /*6120*/  LDG.E.U8 R23, desc[UR16][R24.64+0x69] ;  /* 0x0000691018177981 */ /* 0x000164000c1e1100 */
.L_x_150:
[----:B------:R-:W-:Y:S05]  /*6130*/  BSYNC B1 ;  /* 0x0000000000017941 */ /* 0x000fea0003800000 */
.L_x_149:
        /* <DEDUP_REMOVED lines=8> */
[----:B------:R-:W-:-:S05]  /*61c0*/  F2FP.SATFINITE.E4M3.F32.PACK_AB_MERGE_C R23, RZ, R23, RZ ;  /* 0x00000017ff17723e */ /* 0x000fca00048070ff */
[----:B------:R0:W-:Y:S01]  /*61d0*/  @!P4 STG.E.U8 desc[UR16][R10.64+0x69], R23 ;  /* 0x000069170a00c986 */ /* 0x0001e2000c101110 */
[----:B------:R-:W-:Y:S05]  /*61e0*/  @P5 BRA `(.L_x_152) ;  /* 0x0000000000045947 */ /* 0x000fea0003800000 */
[----:B------:R0:W5:Y:S02]  /*61f0*/  LDG.E.U8 R22, desc[UR16][R6.64+0x70] ;  /* 0x0000701006167981 */ /* 0x000164000c1e1100 */
.L_x_152:
[----:B------:R-:W-:Y:S05]  /*6200*/  BSYNC B1 ;  /* 0x0000000000017941 */ /* 0x000fea0003800000 */
.L_x_151:
        /* <DEDUP_REMOVED lines=8> */
[----:B0-----:R-:W-:-:S05]  /*6290*/  F2FP.SATFINITE.E4M3.F32.PACK_AB_MERGE_C R23, RZ, R22, RZ ;  /* 0x00000016ff17723e */ /* 0x001fca00048070ff */
[----:B------:R0:W-:Y:S01]  /*62a0*/  @!P5 STG.E.U8 desc[UR16][R12.64+0x70], R23 ;  /* 0x000070170c00d986 */ /* 0x0001e2000c101110 */
[----:B------:R-:W-:Y:S05]  /*62b0*/  @P4 BRA `(.L_x_154) ;  /* 0x0000000000044947 */ /* 0x000fea0003800000 */
[----:B------:R0:W5:Y:S02]  /*62c0*/  LDG.E.U8 R21, desc[UR16][R6.64+0x71] ;  /* 0x0000711006157981 */ /* 0x000164000c1e1100 */
.L_x_154:
[----:B------:R-:W-:Y:S05]  /*62d0*/  BSYNC B1 ;  /* 0x0000000000017941 */ /* 0x000fea0003800000 */
.L_x_153:
        /* <DEDUP_REMOVED lines=12> */
.L_x_156:
[----:B------:R-:W-:Y:S05]  /*63a0*/  BSYNC B1 ;  /* 0x0000000000017941 */ /* 0x000fea0003800000 */
.L_x_155:
        /* <DEDUP_REMOVED lines=12> */
.L_x_158:
[----:B------:R-:W-:Y:S05]  /*6470*/  BSYNC B1 ;  /* 0x0000000000017941 */ /* 0x000fea0003800000 */
.L_x_157:
        /* <DEDUP_REMOVED lines=12> */
.L_x_160:
[----:B------:R-:W-:Y:S05]  /*6540*/  BSYNC B1 ;  /* 0x0000000000017941 */ /* 0x000fea0003800000 */
.L_x_159:
        /* <DEDUP_REMOVED lines=12> */
.L_x_162:
[----:B------:R-:W-:Y:S05]  /*6610*/  BSYNC B1 ;  /* 0x0000000000017941 */ /* 0x000fea0003800000 */
.L_x_161:
[----:B-----5:R-:W-:Y:S01]  /*6620*/  LOP3.LUT R15, R15, 0xff, RZ, 0xc0, !PT ;  /* 0x000000ff0f0f7812 */ /* 0x020fe200078ec0ff */
[----:B------:R-:W-:Y:S01]  /*6630*/  BSSY B1, `(.L_x_163) ;  /* 0x000000b000017945 */ /* 0x000fe20003800000 */
[----:B------:R-:W-:Y:S02]  /*6640*/  ISETP.LT.OR P4, PT, R27, 0x79, !P2 ;  /* 0x000000791b00780c */ /* 0x000fe40005781670 */
[----:B------:R-:W-:-:S05]  /*6650*/  F2FP.F16.E4M3.UNPACK_B R15, R15 ;  /* 0x0000000fff0f723e */ /* 0x000fca00020006ff */
[----:B0-2---:R-:W-:-:S05]  /*6660*/  HADD2.F32 R6, -RZ, R15.H0_H0 ;  /* 0x2000000fff067230 */ /* 0x005fca0000004100 */
[----:B------:R-:W-:Y:S01]  /*6670*/  FMUL R7, R6, R9 ;  /* 0x0000000906077220 */ /* 0x000fe20000400000 */
[----:B------:R-:W-:-:S03]  /*6680*/  PRMT R6, RZ, 0x7610, R6 ;  /* 0x00007610ff067816 */ /* 0x000fc60000000006 */
[----:B------:R-:W-:-:S05]  /*6690*/  FFMA R7, R14, R8, R7 ;  /* 0x000000080e077223 */ /* 0x000fca0000000007 */
[----:B------:R-:W-:-:S05]  /*66a0*/  F2FP.SATFINITE.E4M3.F32.PACK_AB_MERGE_C R7, RZ, R7, RZ ;  /* 0x00000007ff07723e */ /* 0x000fca00048070ff */
[----:B------:R0:W-:Y:S01]  /*66b0*/  @!P1 STG.E.U8 desc[UR16][R12.64+0x79], R7 ;  /* 0x000079070c009986 */ /* 0x0001e2000c101110 */
[----:B------:R-:W-:Y:S05]  /*66c0*/  @P4 BRA `(.L_x_164) ;  /* 0x0000000000044947 */ /* 0x000fea0003800000 */
[----:B------:R2:W5:Y:S02]  /*66d0*/  LDG.E.U8 R6, desc[UR16][R24.64+0x78] ;  /* 0x0000781018067981 */ /* 0x000564000c1e1100 */
.L_x_164:
[----:B------:R-:W-:Y:S05]  /*66e0*/  BSYNC B1 ;  /* 0x0000000000017941 */ /* 0x000fea0003800000 */
.L_x_163:
[----:B-----5:R-:W-:Y:S01]  /*66f0*/  LOP3.LUT R6, R6, 0xff, RZ, 0xc0, !PT ;  /* 0x000000ff06067812 */ /* 0x020fe200078ec0ff */
[----:B------:R-:W-:Y:S01]  /*6700*/  BSSY B1, `(.L_x_165) ;  /* 0x000000b000017945 */ /* 0x000fe20003800000 */
[----:B------:R-:W-:Y:S02]  /*6710*/  ISETP.LT.OR P2, PT, R27, 0x7a, !P2 ;  /* 0x0000007a1b00780c */ /* 0x000fe40005741670 */
[----:B------:R-:W-:-:S05]  /*6720*/  F2FP.F16.E4M3.UNPACK_B R6, R6 ;  /* 0x00000006ff06723e */ /* 0x000fca00020006ff */
[----:B------:R-:W-:-:S05]  /*6730*/  HADD2.F32 R6, -RZ, R6.H0_H0 ;  /* 0x20000006ff067230 */ /* 0x000fca0000004100 */
[----:B------:R-:W-:-:S04]  /*6740*/  FMUL R6, R6, R9 ;  /* 0x0000000906067220 */ /* 0x000fc80000400000 */
[----:B------:R-:W-:-:S05]  /*6750*/  FFMA R6, R17, R8, R6 ;  /* 0x0000000811067223 */ /* 0x000fca0000000006 */
[----:B0-----:R-:W-:Y:S02]  /*6760*/  F2FP.SATFINITE.E4M3.F32.PACK_AB_MERGE_C R7, RZ, R6, RZ ;  /* 0x00000006ff07723e */ /* 0x001fe400048070ff */
[----:B------:R-:W-:-:S03]  /*6770*/  PRMT R6, RZ, 0x7610, R6 ;  /* 0x00007610ff067816 */ /* 0x000fc60000000006 */
[----:B------:R0:W-:Y:S01]  /*6780*/  @!P4 STG.E.U8 desc[UR16][R10.64+0x78], R7 ;  /* 0x000078070a00c986 */ /* 0x0001e2000c101110 */
[----:B------:R-:W-:Y:S05]  /*6790*/  @P2 BRA `(.L_x_166) ;  /* 0x0000000000042947 */ /* 0x000fea0003800000 */
[----:B------:R0:W5:Y:S02]  /*67a0*/  LDG.E.U8 R6, desc[UR16][R24.64+0x79] ;  /* 0x0000791018067981 */ /* 0x000164000c1e1100 */
.L_x_166:
[----:B------:R-:W-:Y:S05]  /*67b0*/  BSYNC B1 ;  /* 0x0000000000017941 */ /* 0x000fea0003800000 */
.L_x_165:
[----:B------:R-:W-:Y:S05]  /*67c0*/  @P2 BRA `(.L_x_167) ;  /* 0x0000001000282947 */ /* 0x000fea0003800000 */
[----:B-----5:R-:W-:-:S04]  /*67d0*/  LOP3.LUT R6, R6, 0xff, RZ, 0xc0, !PT ;  /* 0x000000ff06067812 */ /* 0x020fc800078ec0ff */
[----:B------:R-:W-:-:S05]  /*67e0*/  F2FP.F16.E4M3.UNPACK_B R6, R6 ;  /* 0x00000006ff06723e */ /* 0x000fca00020006ff */
[----:B------:R-:W-:-:S05]  /*67f0*/  HADD2.F32 R6, -RZ, R6.H0_H0 ;  /* 0x20000006ff067230 */ /* 0x000fca0000004100 */
[----:B0-----:R-:W-:-:S04]  /*6800*/  FMUL R7, R6, R9 ;  /* 0x0000000906077220 */ /* 0x001fc80000400000 */
[----:B------:R-:W-:-:S05]  /*6810*/  FFMA R7, R16, R8, R7 ;  /* 0x0000000810077223 */ /* 0x000fca0000000007 */
[----:B------:R-:W-:-:S05]  /*6820*/  F2FP.SATFINITE.E4M3.F32.PACK_AB_MERGE_C R7, RZ, R7, RZ ;  /* 0x00000007ff07723e */ /* 0x000fca00048070ff */
[----:B------:R0:W-:Y:S01]  /*6830*/  STG.E.U8 desc[UR16][R10.64+0x79], R7 ;  /* 0x000079070a007986 */ /* 0x0001e2000c101110 */
[----:B------:R-:W-:Y:S05]  /*6840*/  BRA `(.L_x_167) ;  /* 0x0000001000087947 */ /* 0x000fea0003800000 */
.L_x_38:
[----:B------:R-:W-:Y:S01]  /*6850*/  ISETP.GE.AND P2, PT, R33, 0x1, PT ;  /* 0x000000012100780c */ /* 0x000fe20003f46270 */
[-C--:B--2---:R-:W-:Y:S01]  /*6860*/  FMUL R141, R141, R8.reuse ;  /* 0x000000088d8d7220 */ /* 0x084fe20000400000 */
[-C--:B------:R-:W-:Y:S01]  /*6870*/  FMUL R140, R140, R8.reuse ;  /* 0x000000088c8c7220 */ /* 0x080fe20000400000 */
[----:B------:R-:W-:Y:S01]  /*6880*/  ISETP.GE.AND P1, PT, R33, 0x9, PT ;  /* 0x000000092100780c */ /* 0x000fe20003f26270 */
[-C--:B------:R-:W-:Y:S01]  /*6890*/  FMUL R138, R138, R8.reuse ;  /* 0x000000088a8a7220 */ /* 0x080fe20000400000 */
[----:B------:R-:W-:Y:S01]  /*68a0*/  ISETP.LT.OR P5, PT, R27, 0x1, !P2 ;  /* 0x000000011b00780c */ /* 0x000fe200057a1670 */
[-C--:B------:R-:W-:Y:S01]  /*68b0*/  FMUL R139, R139, R8.reuse ;  /* 0x000000088b8b7220 */ /* 0x080fe20000400000 */
[----:B------:R-:W-:Y:S01]  /*68c0*/  ISETP.LT.OR P4, PT, R27, 0x2, !P2 ;  /* 0x000000021b00780c */ /* 0x000fe20005781670 */
[-C--:B------:R-:W-:Y:S01]  /*68d0*/  FMUL R137, R137, R8.reuse ;  /* 0x0000000889897220 */ /* 0x080fe20000400000 */
[----:B------:R-:W-:Y:S01]  /*68e0*/  F2FP.SATFINITE.E4M3.F32.PACK_AB_MERGE_C R141, RZ, R141, RZ ;  /* 0x0000008dff8d723e */ /* 0x000fe200048070ff */
[----:B------:R-:W-:Y:S01]  /*68f0*/  FMUL R136, R136, R8 ;  /* 0x0000000888887220 */ /* 0x000fe20000400000 */
[----:B------:R-:W-:Y:S01]  /*6900*/  F2FP.SATFINITE.E4M3.F32.PACK_AB_MERGE_C R7, RZ, R140, RZ ;  /* 0x0000008cff07723e */ /* 0x000fe200048070ff */
[-C--:B------:R-:W-:Y:S01]  /*6910*/  FMUL R135, R135, R8.reuse ;  /* 0x0000000887877220 */ /* 0x080fe20000400000 */
[C---:B------:R-:W-:Y:S01]  /*6920*/  ISETP.LT.OR P6, PT, R27.reuse, 0x9, !P2 ;  /* 0x000000091b00780c */ /* 0x040fe200057c1670 */
[----:B------:R-:W-:Y:S01]  /*6930*/  FMUL R134, R134, R8 ;  /* 0x0000000886867220 */ /* 0x000fe20000400000 */
[----:B------:R-:W-:Y:S01]  /*6940*/  F2FP.SATFINITE.E4M3.F32.PACK_AB_MERGE_C R25, RZ, R138, RZ ;  /* 0x0000008aff19723e */ /* 0x000fe200048070ff */
[-C--:B------:R-:W-:Y:S01]  /*6950*/  FMUL R132, R132, R8.reuse ;  /* 0x0000000884847220 */ /* 0x080fe20000400000 */
[----:B------:R-:W-:Y:S01]  /*6960*/  F2FP.SATFINITE.E4M3.F32.PACK_AB_MERGE_C R139, RZ, R139, RZ ;  /* 0x0000008bff8b723e */ /* 0x000fe200048070ff */
[----:B------:R-:W-:Y:S01]  /*6970*/  @!P5 STG.E.U8 desc[UR16][R12.64], R141 ;  /* 0x0000008d0c00d986 */ /* 0x000fe2000c101110 */
[----:B------:R-:W-:Y:S01]  /*6980*/  ISETP.LT.OR P5, PT, R27, 0x2, !P1 ;  /* 0x000000021b00780c */ /* 0x000fe20004fa1670 */
[-C--:B------:R-:W-:Y:S01]  /*6990*/  FMUL R133, R133, R8.reuse ;  /* 0x0000000885857220 */ /* 0x080fe20000400000 */
[----:B------:R-:W-:Y:S01]  /*69a0*/  F2FP.SATFINITE.E4M3.F32.PACK_AB_MERGE_C R137, RZ, R137, RZ ;  /* 0x00000089ff89723e */ /* 0x000fe200048070ff */
[----:B------:R0:W-:Y:S01]  /*69b0*/  @!P4 STG.E.U8 desc[UR16][R12.64+0x1], R7 ;  /* 0x000001070c00c986 */ /* 0x0001e2000c101110 */
[----:B------:R-:W-:Y:S01]  /*69c0*/  ISETP.LT.OR P4, PT, R27, 0x1, !P1 ;  /* 0x000000011b00780c */ /* 0x000fe20004f81670 */
[-C--:B------:R-:W-:Y:S01]  /*69d0*/  FMUL R131, R131, R8.reuse ;  /* 0x0000000883837220 */ /* 0x080fe20000400000 */
[----:B------:R-:W-:Y:S01]  /*69e0*/  F2FP.SATFINITE.E4M3.F32.PACK_AB_MERGE_C R135, RZ, R135, RZ ;  /* 0x00000087ff87723e */ /* 0x000fe200048070ff */
[----:B------:R-:W-:Y:S01]  /*69f0*/  FMUL R130, R130, R8 ;  /* 0x0000000882827220 */ /* 0x000fe20000400000 */
[----:B------:R-:W-:Y:S01]  /*6a00*/  F2FP.SATFINITE.E4M3.F32.PACK_AB_MERGE_C R29, RZ, R134, RZ ;  /* 0x00000086ff1d723e */ /* 0x000fe200048070ff */
[-C--:B------:R-:W-:Y:S01]  /*6a10*/  FMUL R129, R129, R8.reuse ;  /* 0x0000000881817220 */ /* 0x080fe20000400000 */
[----:B------:R-:W-:Y:S01]  /*6a20*/  F2FP.SATFINITE.E4M3.F32.PACK_AB_MERGE_C R133, RZ, R133, RZ ;  /* 0x00000085ff85723e */ /* 0x000fe200048070ff */
[-C--:B------:R-:W-:Y:S01]  /*6a30*/  FMUL R128, R128, R8.reuse ;  /* 0x0000000880807220 */ /* 0x080fe20000400000 */
[----:B------:R-:W-:Y:S01]  /*6a40*/  F2FP.SATFINITE.E4M3.F32.PACK_AB_MERGE_C R131, RZ, R131, RZ ;  /* 0x00000083ff83723e */ /* 0x000fe200048070ff */
[----:B------:R1:W-:Y:S01]  /*6a50*/  @!P5 STG.E.U8 desc[UR16][R10.64+0x1], R25 ;  /* 0x000001190a00d986 */ /* 0x0003e2000c101110 */
[C---:B------:R-:W-:Y:S01]  /*6a60*/  ISETP.LT.OR P5, PT, R27.reuse, 0xa, !P2 ;  /* 0x0000000a1b00780c */ /* 0x040fe200057a1670 */
[----:B------:R-:W-:Y:S01]  /*6a70*/  FMUL R126, R126, R8 ;  /* 0x000000087e7e7220 */ /* 0x000fe20000400000 */
[----:B0-----:R-:W-:Y:S01]  /*6a80*/  F2FP.SATFINITE.E4M3.F32.PACK_AB_MERGE_C R7, RZ, R136, RZ ;  /* 0x00000088ff07723e */ /* 0x001fe200048070ff */
[----:B------:R-:W-:Y:S01]  /*6a90*/  @!P4 STG.E.U8 desc[UR16][R10.64], R139 ;  /* 0x0000008b0a00c986 */ /* 0x000fe2000c101110 */
[----:B------:R-:W-:Y:S01]  /*6aa0*/  ISETP.LT.OR P4, PT, R27, 0x9, !P1 ;  /* 0x000000091b00780c */ /* 0x000fe20004f81670 */
[-C--:B------:R-:W-:Y:S01]  /*6ab0*/  FMUL R127, R127, R8.reuse ;  /* 0x000000087f7f7220 */ /* 0x080fe20000400000 */
[----:B------:R-:W-:Y:S01]  /*6ac0*/  F2FP.SATFINITE.E4M3.F32.PACK_AB_MERGE_C R129, RZ, R129, RZ ;  /* 0x00000081ff81723e */ /* 0x000fe200048070ff */
[----:B------:R-:W-:Y:S01]  /*6ad0*/  @!P6 STG.E.U8 desc[UR16][R12.64+0x8], R137 ;  /* 0x000008890c00e986 */ /* 0x000fe2000c101110 */
[----:B------:R-:W-:Y:S01]  /*6ae0*/  ISETP.LT.OR P6, PT, R27, 0xa, !P1 ;  /* 0x0000000a1b00780c */ /* 0x000fe20004fc1670 */
[-C--:B------:R-:W-:Y:S01]  /*6af0*/  FMUL R125, R125, R8.reuse ;  /* 0x000000087d7d7220 */ /* 0x080fe20000400000 */
[----:B------:R-:W-:Y:S01]  /*6b00*/  F2FP.SATFINITE.E4M3.F32.PACK_AB_MERGE_C R127, RZ, R127, RZ ;  /* 0x0000007fff7f723e */ /* 0x000fe200048070ff */
[----:B------:R-:W-:Y:S01]  /*6b10*/  FMUL R124, R124, R8 ;  /* 0x000000087c7c7220 */ /* 0x000fe20000400000 */
[----:B-1----:R-:W-:Y:S01]  /*6b20*/  F2FP.SATFINITE.E4M3.F32.PACK_AB_MERGE_C R25, RZ, R132, RZ ;  /* 0x00000084ff19723e */ /* 0x002fe200048070ff */
[----:B------:R0:W-:Y:S01]  /*6b30*/  @!P5 STG.E.U8 desc[UR16][R12.64+0x9], R7 ;  /* 0x000009070c00d986 */ /* 0x0001e2000c101110 */
[----:B------:R-:W-:Y:S01]  /*6b40*/  ISETP.LT.OR P5, PT, R27, 0x12, !P2 ;  /* 0x000000121b00780c */ /* 0x000fe200057a1670 */
[-C--:B------:R-:W-:Y:S01]  /*6b50*/  FMUL R123, R123, R8.reuse ;  /* 0x000000087b7b7220 */ /* 0x080fe20000400000 */
[----:B------:R-:W-:Y:S01]  /*6b60*/  F2FP.SATFINITE.E4M3.F32.PACK_AB_MERGE_C R125, RZ, R125, RZ ;  /* 0x0000007dff7d723e */ /* 0x000fe200048070ff */
[----:B------:R-:W-:Y:S01]  /*6b70*/  @!P4 STG.E.U8 desc[UR16][R10.64+0x8], R135 ;  /* 0x000008870a00c986 */ /* 0x000fe2000c101110 */
[C---:B------:R-:W-:Y:S01]  /*6b80*/  ISETP.LT.OR P4, PT, R27.reuse, 0x11, !P2 ;  /* 0x000000111b00780c */ /* 0x040fe20005781670 */
[-C--:B------:R-:W-:Y:S01]  /*6b90*/  FMUL R122, R122, R8.reuse ;  /* 0x000000087a7a7220 */ /* 0x080fe20000400000 */
[----:B------:R-:W-:Y:S01]  /*6ba0*/  F2FP.SATFINITE.E4M3.F32.PACK_AB_MERGE_C R123, RZ, R123, RZ ;  /* 0x0000007bff7b723e */ /* 0x000fe200048070ff */
[----:B------:R1:W-:Y:S01]  /*6bb0*/  @!P6 STG.E.U8 desc[UR16][R10.64+0x9], R29 ;  /* 0x0000091d0a00e986 */ /* 0x0003e2000c101110 */
[----:B------:R-:W-:Y:S01]  /*6bc0*/  ISETP.LT.OR P6, PT, R27, 0x11, !P1 ;  /* 0x000000111b00780c */ /* 0x000fe20004fc1670 */
[-C--:B------:R-:W-:Y:S01]  /*6bd0*/  FMUL R120, R120, R8.reuse ;  /* 0x0000000878787220 */ /* 0x080fe20000400000 */
[----:B------:R-:W-:Y:S01]  /*6be0*/  FMUL R121, R121, R8 ;  /* 0x0000000879797220 */ /* 0x000fe20000400000 */
[----:B0-----:R-:W-:Y:S01]  /*6bf0*/  F2FP.SATFINITE.E4M3.F32.PACK_AB_MERGE_C R7, RZ, R130, RZ ;  /* 0x00000082ff07723e */ /* 0x001fe200048070ff */
[-C--:B------:R-:W-:Y:S01]  /*6c00*/  FMUL R119, R119, R8.reuse ;  /* 0x0000000877777220 */ /* 0x080fe20000400000 */
[----:B------:R0:W-:Y:S01]  /*6c10*/  @!P5 STG.E.U8 desc[UR16][R12.64+0x11], R25 ;  /* 0x000011190c00d986 */ /* 0x0001e2000c101110 */
[C---:B------:R-:W-:Y:S01]  /*6c20*/  ISETP.LT.OR P5, PT, R27.reuse, 0x12, !P1 ;  /* 0x000000121b00780c */ /* 0x040fe20004fa1670 */
[-C--:B------:R-:W-:Y:S01]  /*6c30*/  FMUL R118, R118, R8.reuse ;  /* 0x0000000876767220 */ /* 0x080fe20000400000 */
[----:B------:R-:W-:Y:S01]  /*6c40*/  F2FP.SATFINITE.E4M3.F32.PACK_AB_MERGE_C R121, RZ, R121, RZ ;  /* 0x00000079ff79723e */ /* 0x000fe200048070ff */
[----:B------:R-:W-:Y:S01]  /*6c50*/  @!P4 STG.E.U8 desc[UR16][R12.64+0x10], R133 ;  /* 0x000010850c00c986 */ /* 0x000fe2000c101110 */
[----:B------:R-:W-:Y:S01]  /*6c60*/  ISETP.LT.OR P4, PT, R27, 0x19, !P2 ;  /* 0x000000191b00780c */ /* 0x000fe20005781670 */
[----:B------:R-:W-:Y:S01]  /*6c70*/  FMUL R117, R117, R8 ;  /* 0x0000000875757220 */ /* 0x000fe20000400000 */
[----:B-1----:R-:W-:Y:S01]  /*6c80*/  F2FP.SATFINITE.E4M3.F32.PACK_AB_MERGE_C R29, RZ, R128, RZ ;  /* 0x00000080ff1d723e */ /* 0x002fe200048070ff */
[----:B------:R-:W-:Y:S01]  /*6c90*/  @!P6 STG.E.U8 desc[UR16][R10.64+0x10], R131 ;  /* 0x000010830a00e986 */ /* 0x000fe2000c101110 */
[C---:B------:R-:W-:Y:S01]  /*6ca0*/  ISETP.LT.OR P6, PT, R27.reuse, 0x1a, !P2 ;  /* 0x0000001a1b00780c */ /* 0x040fe200057c1670 */
[-C--:B------:R-:W-:Y:S01]  /*6cb0*/  FMUL R116, R116, R8.reuse ;  /* 0x0000000874747220 */ /* 0x080fe20000400000 */
[----:B------:R-:W-:Y:S01]  /*6cc0*/  F2FP.SATFINITE.E4M3.F32.PACK_AB_MERGE_C R119, RZ, R119, RZ ;  /* 0x00000077ff77723e */ /* 0x000fe200048070ff */
[----:B------:R-:W-:Y:S01]  /*6cd0*/  FMUL R114, R114, R8 ;  /* 0x0000000872727220 */ /* 0x000fe20000400000 */
[----:B0-----:R-:W-:Y:S01]  /*6ce0*/  F2FP.SATFINITE.E4M3.F32.PACK_AB_MERGE_C R25, RZ, R126, RZ ;  /* 0x0000007eff19723e */ /* 0x001fe200048070ff */
[----:B------:R0:W-:Y:S01]  /*6cf0*/  @!P5 STG.E.U8 desc[UR16][R10.64+0x11], R7 ;  /* 0x000011070a00d986 */ /* 0x0001e2000c101110 */
[----:B------:R-:W-:Y:S01]  /*6d00*/  ISETP.LT.OR P5, PT, R27, 0x1a, !P1 ;  /* 0x0000001a1b00780c */ /* 0x000fe20004fa1670 */
        /* <DEDUP_REMOVED lines=11> */
[----:B0-----:R-:W-:Y:S01]  /*6dc0*/  F2FP.SATFINITE.E4M3.F32.PACK_AB_MERGE_C R7, RZ, R124, RZ ;  /* 0x0000007cff07723e */ /* 0x001fe200048070ff */
[----:B------:R0:W-:Y:S01]  /*6dd0*/  @!P5 STG.E.U8 desc[UR16][R10.64+0x19], R25 ;  /* 0x000019190a00d986 */ /* 0x0001e2000c101110 */
[C---:B------:R-:W-:Y:S01]  /*6de0*/  ISETP.LT.OR P5, PT, R27.reuse, 0x22, !P2 ;  /* 0x000000221b00780c */ /* 0x040fe200057a1670 */
[-C--:B------:R-:W-:Y:S01]  /*6df0*/  FMUL R110, R110, R8.reuse ;  /* 0x000000086e6e7220 */ /* 0x080fe20000400000 */
[----:B------:R-:W-:Y:S01]  /*6e00*/  F2FP.SATFINITE.E4M3.F32.PACK_AB_MERGE_C R111, RZ, R111, RZ ;  /* 0x0000006fff6f723e */ /* 0x000fe200048070ff */
[----:B------:R-:W-:Y:S01]  /*6e10*/  @!P4 STG.E.U8 desc[UR16][R10.64+0x18], R127 ;  /* 0x0000187f0a00c986 */ /* 0x000fe2000c101110 */
[C---:B------:R-:W-:Y:S01]  /*6e20*/  ISETP.LT.OR P4, PT, R27.reuse, 0x21, !P1 ;  /* 0x000000211b00780c */ /* 0x040fe20004f81670 */
[----:B------:R-:W-:Y:S01]  /*6e30*/  FMUL R108, R108, R8 ;  /* 0x000000086c6c7220 */ /* 0x000fe20000400000 */
[----:B-1----:R-:W-:Y:S01]  /*6e40*/  F2FP.SATFINITE.E4M3.F32.PACK_AB_MERGE_C R29, RZ, R122, RZ ;  /* 0x0000007aff1d723e */ /* 0x002fe200048070ff */
[----:B------:R-:W-:Y:S01]  /*6e50*/  @!P6 STG.E.U8 desc[UR16][R12.64+0x20], R125 ;  /* 0x0000207d0c00e986 */ /* 0x000fe2000c101110 */
[----:B------:R-:W-:Y:S01]  /*6e60*/  ISETP.LT.OR P6, PT, R27, 0x22, !P1 ;  /* 0x000000221b00780c */ /* 0x000fe20004fc1670 */
[-C--:B------:R-:W-:Y:S01]  /*6e70*/  FMUL R109, R109, R8.reuse ;  /* 0x000000086d6d7220 */ /* 0x080fe20000400000 */
[----:B------:R-:W-:Y:S01]  /*6e80*/  FMUL R107, R107, R8 ;  /* 0x000000086b6b7220 */ /* 0x000fe20000400000 */
[----:B0-----:R-:W-:Y:S01]  /*6e90*/  F2FP.SATFINITE.E4M3.F32.PACK_AB_MERGE_C R25, RZ, R120, RZ ;  /* 0x00000078ff19723e */ /* 0x001fe200048070ff */
[-C--:B------:R-:W-:Y:S01]  /*6ea0*/  FMUL R106, R106, R8.reuse ;  /* 0x000000086a6a7220 */ /* 0x080fe20000400000 */
        /* <DEDUP_REMOVED lines=33> */
[----:B------:R-:W-:Y:S01]  /*70c0*/  ISETP.LT.OR P4, PT, R27, 0x31, !P1 ;  /* 0x000000311b00780c */ /* 0x000fe20004f81670 */
[-C--:B------:R-:W-:Y:S01]  /*70d0*/  FMUL R97, R97, R8.reuse ;  /* 0x0000000861617220 */ /* 0x080fe20000400000 */
[-C--:B------:R-:W-:Y:S01]  /*70e0*/  FMUL R95, R95, R8.reuse ;  /* 0x000000085f5f7220 */ /* 0x080fe20000400000 */
        /* <DEDUP_REMOVED lines=37> */
[-C--:B------:R-:W-:Y:S01]  /*7340*/  FMUL R19, R19, R8.reuse ;  /* 0x0000000813137220 */ /* 0x080fe20000400000 */
        /* <DEDUP_REMOVED lines=17> */
[----:B------:R-:W-:Y:S01]  /*7460*/  F2FP.SATFINITE.E4M3.F32.PACK_AB_MERGE_C R15, RZ, R15, RZ ;  /* 0x0000000fff0f723e */ /* 0x000fe200048070ff */
[----:B------:R1:W-:Y:S01]  /*7470*/  @!P6 STG.E.U8 desc[UR16][R12.64+0x49], R29 ;  /* 0x0000491d0c00e986 */ /* 0x0003e2000c101110 */
[----:B------:R-:W-:-:S02]  /*7480*/  ISETP.LT.OR P6, PT, R27, 0x51, !P2 ;  /* 0x000000511b00780c */ /* 0x000fc400057c1670 */
[----:B------:R-:W-:Y:S02]  /*7490*/  F2FP.SATFINITE.E4M3.F32.PACK_AB_MERGE_C R17, RZ, R17, RZ ;  /* 0x00000011ff11723e */ /* 0x000fe400048070ff */
[----:B0-----:R-:W-:Y:S01]  /*74a0*/  F2FP.SATFINITE.E4M3.F32.PACK_AB_MERGE_C R7, RZ, R100, RZ ;  /* 0x00000064ff07723e */ /* 0x001fe200048070ff */
[----:B------:R0:W-:Y:S01]  /*74b0*/  @!P5 STG.E.U8 desc[UR16][R10.64+0x49], R25 ;  /* 0x000049190a00d986 */ /* 0x0001e2000c101110 */
[----:B------:R-:W-:-:S03]  /*74c0*/  ISETP.LT.OR P5, PT, R27, 0x52, !P2 ;  /* 0x000000521b00780c */ /* 0x000fc600057a1670 */
[----:B------:R-:W-:Y:S01]  /*74d0*/  @!P4 STG.E.U8 desc[UR16][R10.64+0x48], R103 ;  /* 0x000048670a00c986 */ /* 0x000fe2000c101110 */
[C---:B------:R-:W-:Y:S02]  /*74e0*/  ISETP.LT.OR P4, PT, R27.reuse, 0x51, !P1 ;  /* 0x000000511b00780c */ /* 0x040fe40004f81670 */
[----:B-1----:R-:W-:Y:S01]  /*74f0*/  F2FP.SATFINITE.E4M3.F32.PACK_AB_MERGE_C R29, RZ, R98, RZ ;  /* 0x00000062ff1d723e */ /* 0x002fe200048070ff */
[----:B------:R-:W-:Y:S01]  /*7500*/  @!P6 STG.E.U8 desc[UR16][R12.64+0x50], R101 ;  /* 0x000050650c00e986 */ /* 0x000fe2000c101110 */
[----:B------:R-:W-:Y:S02]  /*7510*/  ISETP.LT.OR P6, PT, R27, 0x52, !P1 ;  /* 0x000000521b00780c */ /* 0x000fe40004fc1670 */
[----:B0-----:R-:W-:-:S03]  /*7520*/  F2FP.SATFINITE.E4M3.F32.PACK_AB_MERGE_C R25, RZ, R96, RZ ;  /* 0x00000060ff19723e */ /* 0x001fc600048070ff */
[----:B------:R0:W-:Y:S01]  /*7530*/  @!P5 STG.E.U8 desc[UR16][R12.64+0x51], R7 ;  /* 0x000051070c00d986 */ /* 0x0001e2000c101110 */
[----:B------:R-:W-:-:S03]  /*7540*/  ISETP.LT.OR P5, PT, R27, 0x5a, !P2 ;  /* 0x0000005a1b00780c */ /* 0x000fc600057a1670 */
[----:B------:R-:W-:Y:S01]  /*7550*/  @!P4 STG.E.U8 desc[UR16][R10.64+0x50], R99 ;  /* 0x000050630a00c986 */ /* 0x000fe2000c101110 */
[----:B------:R-:W-:-:S03]  /*7560*/  ISETP.LT.OR P4, PT, R27, 0x59, !P2 ;  /* 0x000000591b00780c */ /* 0x000fc60005781670 */
[----:B------:R1:W-:Y:S01]  /*7570*/  @!P6 STG.E.U8 desc[UR16][R10.64+0x51], R29 ;  /* 0x0000511d0a00e986 */ /* 0x0003e2000c101110 */
[----:B------:R-:W-:Y:S02]  /*7580*/  ISETP.LT.OR P6, PT, R27, 0x59, !P1 ;  /* 0x000000591b00780c */ /* 0x000fe40004fc1670 */
[----:B0-----:R-:W-:-:S03]  /*7590*/  F2FP.SATFINITE.E4M3.F32.PACK_AB_MERGE_C R7, RZ, R94, RZ ;  /* 0x0000005eff07723e */ /* 0x001fc600048070ff */
        /* <DEDUP_REMOVED lines=27> */
[----:B------:R-:W-:Y:S01]  /*7750*/  @!P6 STG.E.U8 desc[UR16][R10.64+0x69], R29 ;  /* 0x0000691d0a00e986 */ /* 0x000fe2000c101110 */
[----:B------:R-:W-:Y:S02]  /*7760*/  ISETP.LT.OR P6, PT, R27, 0x71, !P1 ;  /* 0x000000711b00780c */ /* 0x000fe40004fc1670 */
[----:B0-----:R-:W-:-:S03]  /*7770*/  F2FP.SATFINITE.E4M3.F32.PACK_AB_MERGE_C R7, RZ, R18, RZ ;  /* 0x00000012ff07723e */ /* 0x001fc600048070ff */
[----:B------:R-:W-:Y:S01]  /*7780*/  @!P5 STG.E.U8 desc[UR16][R12.64+0x71], R25 ;  /* 0x000071190c00d986 */ /* 0x000fe2000c101110 */
[C---:B------:R-:W-:Y:S02]  /*7790*/  ISETP.LT.OR P5, PT, R27.reuse, 0x79, !P2 ;  /* 0x000000791b00780c */ /* 0x040fe400057a1670 */
[C---:B------:R-:W-:Y:S01]  /*77a0*/  ISETP.LT.OR P2, PT, R27.reuse, 0x7a, !P2 ;  /* 0x0000007a1b00780c */ /* 0x040fe20005741670 */
[----:B------:R0:W-:Y:S01]  /*77b0*/  @!P4 STG.E.U8 desc[UR16][R12.64+0x70], R21 ;  /* 0x000070150c00c986 */ /* 0x0001e2000c101110 */
[----:B------:R-:W-:-:S03]  /*77c0*/  ISETP.LT.OR P4, PT, R27, 0x72, !P1 ;  /* 0x000000721b00780c */ /* 0x000fc60004f81670 */
[----:B------:R1:W-:Y:S01]  /*77d0*/  @!P6 STG.E.U8 desc[UR16][R10.64+0x70], R19 ;  /* 0x000070130a00e986 */ /* 0x0003e2000c101110 */
[C---:B------:R-:W-:Y:S02]  /*77e0*/  ISETP.LT.OR P6, PT, R27.reuse, 0x79, !P1 ;  /* 0x000000791b00780c */ /* 0x040fe40004fc1670 */
[----:B------:R-:W-:Y:S02]  /*77f0*/  ISETP.LT.OR P1, PT, R27, 0x7a, !P1 ;  /* 0x0000007a1b00780c */ /* 0x000fe40004f21670 */
[----:B0-----:R-:W-:-:S05]  /*7800*/  F2FP.SATFINITE.E4M3.F32.PACK_AB_MERGE_C R21, RZ, R16, RZ ;  /* 0x00000010ff15723e */ /* 0x001fca00048070ff */
[----:B------:R0:W-:Y:S01]  /*7810*/  @!P4 STG.E.U8 desc[UR16][R10.64+0x71], R7 ;  /* 0x000071070a00c986 */ /* 0x0001e2000c101110 */
[----:B-1----:R-:W-:-:S03]  /*7820*/  F2FP.SATFINITE.E4M3.F32.PACK_AB_MERGE_C R19, RZ, R14, RZ ;  /* 0x0000000eff13723e */ /* 0x002fc600048070ff */
[----:B------:R0:W-:Y:S04]  /*7830*/  @!P5 STG.E.U8 desc[UR16][R12.64+0x78], R15 ;  /* 0x0000780f0c00d986 */ /* 0x0001e8000c101110 */
[----:B------:R0:W-:Y:S04]  /*7840*/  @!P2 STG.E.U8 desc[UR16][R12.64+0x79], R19 ;  /* 0x000079130c00a986 */ /* 0x0001e8000c101110 */
[----:B------:R0:W-:Y:S04]  /*7850*/  @!P6 STG.E.U8 desc[UR16][R10.64+0x78], R17 ;  /* 0x000078110a00e986 */ /* 0x0001e8000c101110 */
[----:B------:R0:W-:Y:S02]  /*7860*/  @!P1 STG.E.U8 desc[UR16][R10.64+0x79], R21 ;  /* 0x000079150a009986 */ /* 0x0001e4000c101110 */
.L_x_167:
[----:B------:R-:W-:Y:S05]  /*7870*/  BSYNC B0 ;  /* 0x0000000000007941 */ /* 0x000fea0003800000 */
.L_x_37:
[----:B------:R-:W-:Y:S01]  /*7880*/  ULDC UR6, c[0x0][0xc] ;  /* 0x0000030000067ab9 */ /* 0x000fe20000000800 */
[----:B------:R-:W-:Y:S01]  /*7890*/  ULDC UR7, c[0x0][0x10] ;  /* 0x0000040000077ab9 */ /* 0x000fe20000000800 */
[----:B0-----:R-:W0:Y:S01]  /*78a0*/  LDC R7, c[0x0][0x14] ;  /* 0x00000500ff077b82 */ /* 0x001e220000000800 */
[----:B------:R-:W-:Y:S01]  /*78b0*/  UIMAD.WIDE.U32 UR6, UR6, UR7, URZ ;  /* 0x00000007060672a5 */ /* 0x000fe2000f8e003f */
[----:B----4-:R-:W-:Y:S02]  /*78c0*/  IMAD.MOV.U32 R10, RZ, RZ, -0x1 ;  /* 0xffffffffff0a7424 */ /* 0x010fe400078e00ff */
[----:B-----5:R-:W-:-:S03]  /*78d0*/  IMAD.MOV.U32 R6, RZ, RZ, -0x1 ;  /* 0xffffffffff067424 */ /* 0x020fc600078e00ff */
[----:B0-----:R-:W-:-:S04]  /*78e0*/  IMAD.WIDE.U32 R2, R7, UR6, R2 ;  /* 0x0000000607027c25 */ /* 0x001fc8000f8e0002 */
[----:B------:R-:W-:Y:S01]  /*78f0*/  IMAD R7, R7, UR7, RZ ;  /* 0x0000000707077c24 */ /* 0x000fe2000f8e02ff */
[----:B------:R-:W-:Y:S02]  /*7900*/  ULDC.64 UR6, c[0x0][0x650] ;  /* 0x0001940000067ab9 */ /* 0x000fe40000000a00 */
[----:B------:R-:W-:Y:S01]  /*7910*/  ISETP.GE.U32.AND P1, PT, R2, UR6, PT ;  /* 0x0000000602007c0c */ /* 0x000fe2000bf26070 */
[--C-:B------:R-:W-:Y:S01]  /*7920*/  IMAD.IADD R3, R3, 0x1, R7.reuse ;  /* 0x0000000103037824 */ /* 0x100fe200078e0207 */
[----:B------:R-:W-:-:S04]  /*7930*/  PRMT R7, RZ, 0x7610, R7 ;  /* 0x00007610ff077816 */ /* 0x000fc80000000007 */
[----:B------:R-:W-:-:S13]  /*7940*/  ISETP.GE.U32.AND.EX P1, PT, R3, UR7, PT, P1 ;  /* 0x0000000703007c0c */ /* 0x000fda000bf26110 */
[----:B------:R-:W-:Y:S05]  /*7950*/  @P1 BRA `(.L_x_168) ;  /* 0x0000000400601947 */ /* 0x000fea0003800000 */
[----:B------:R-:W0:Y:S01]  /*7960*/  S2R R20, SR_CTAID.X ;  /* 0x0000000000147919 */ /* 0x000e220000002500 */
[----:B------:R-:W4:Y:S01]  /*7970*/  LDC.64 R14, c[0x0][0x628] ;  /* 0x00018a00ff0e7b82 */ /* 0x000f220000000a00 */
[----:B------:R-:W-:Y:S01]  /*7980*/  ULDC UR6, c[0x0][0x150] ;  /* 0x0000540000067ab9 */ /* 0x000fe20000000800 */
[----:B-1----:R-:W-:Y:S01]  /*7990*/  IMAD.MOV.U32 R12, RZ, RZ, R2 ;  /* 0x000000ffff0c7224 */ /* 0x002fe200078e0002 */
[----:B------:R-:W1:Y:S01]  /*79a0*/  S2R R22, SR_CTAID.Y ;  /* 0x0000000000167919 */ /* 0x000e620000002600 */
[----:B------:R-:W-:-:S04]  /*79b0*/  IMAD.MOV.U32 R13, RZ, RZ, R3 ;  /* 0x000000ffff0d7224 */ /* 0x000fc800078e0003 */
[----:B------:R-:W1:Y:S08]  /*79c0*/  LDC R23, c[0x0][0x144] ;  /* 0x00005100ff177b82 */ /* 0x000e700000000800 */
[----:B------:R-:W1:Y:S08]  /*79d0*/  LDC R16, c[0x0][0x630] ;  /* 0x00018c00ff107b82 */ /* 0x000e700000000800 */
[----:B------:R-:W1:Y:S01]  /*79e0*/  LDC.64 R18, c[0x0][0x620] ;  /* 0x00018800ff127b82 */ /* 0x000e620000000a00 */
[----:B----4-:R-:W-:-:S04]  /*79f0*/  ISETP.NE.U32.AND P1, PT, R14, RZ, PT ;  /* 0x000000ff0e00720c */ /* 0x010fc80003f25070 */
[----:B------:R-:W-:Y:S02]  /*7a00*/  ISETP.NE.AND.EX P1, PT, R15, RZ, PT, P1 ;  /* 0x000000ff0f00720c */ /* 0x000fe40003f25310 */
[----:B0-----:R-:W-:-:S05]  /*7a10*/  I2FP.F32.U32 R6, R20 ;  /* 0x0000001400067245 */ /* 0x001fca0000201000 */
[----:B------:R-:W-:-:S04]  /*7a20*/  FMUL R6, R6, UR6 ;  /* 0x0000000606067c20 */ /* 0x000fc80008400000 */
[----:B------:R0:W4:Y:S02]  /*7a30*/  F2I.U32.TRUNC.NTZ R21, R6 ;  /* 0x0000000600157305 */ /* 0x000124000020f000 */
[----:B------:R-:W-:Y:S05]  /*7a40*/  @!P1 BRA `(.L_x_169) ;  /* 0x0000000000289947 */ /* 0x000fea0003800000 */
[----:B------:R-:W5:Y:S02]  /*7a50*/  LDC R7, c[0x0][0x634] ;  /* 0x00018d00ff077b82 */ /* 0x000f640000000800 */
[----:B-----5:R-:W-:-:S05]  /*7a60*/  IADD3 R13, P1, R2, R7, RZ ;  /* 0x00000007020d7210 */ /* 0x020fca0007f3e0ff */
[----:B------:R-:W-:-:S04]  /*7a70*/  IMAD.X R17, RZ, RZ, R3, P1 ;  /* 0x000000ffff117224 */ /* 0x000fc800008e0603 */
[----:B0-----:R-:W-:-:S04]  /*7a80*/  IMAD.WIDE.U32 R6, R17, R14, RZ ;  /* 0x0000000e11067225 */ /* 0x001fc800078e00ff */
[----:B------:R-:W-:-:S04]  /*7a90*/  IMAD.WIDE.U32 R10, P1, R13, R15, R6 ;  /* 0x0000000f0d0a7225 */ /* 0x000fc80007820006 */
[----:B------:R-:W-:-:S04]  /*7aa0*/  IMAD.WIDE.U32 R6, R13, R14, RZ ;  /* 0x0000000e0d067225 */ /* 0x000fc800078e00ff */
[----:B------:R-:W-:Y:S01]  /*7ab0*/  IMAD.X R13, RZ, RZ, RZ, P1 ;  /* 0x000000ffff0d7224 */ /* 0x000fe200008e06ff */
[----:B------:R-:W-:Y:S01]  /*7ac0*/  IADD3 RZ, P1, R7, R10, RZ ;  /* 0x0000000a07ff7210 */ /* 0x000fe20007f3e0ff */
[----:B------:R-:W-:-:S04]  /*7ad0*/  IMAD.MOV.U32 R12, RZ, RZ, R11 ;  /* 0x000000ffff0c7224 */ /* 0x000fc800078e000b */
[----:B------:R-:W-:-:S08]  /*7ae0*/  IMAD.WIDE.U32.X R12, R17, R15, R12, P1 ;  /* 0x0000000f110c7225 */ /* 0x000fd000008e040c */
.L_x_169:
[----:B------:R-:W5:Y:S01]  /*7af0*/  LDC.64 R28, c[0x0][0x640] ;  /* 0x00019000ff1c7b82 */ /* 0x000f620000000a00 */
[-C--:B-1----:R-:W-:Y:S01]  /*7b00*/  SHF.R.U64 R17, R12, R16.reuse, R13 ;  /* 0x000000100c117219 */ /* 0x082fe2000000120d */
[----:B----4-:R-:W-:Y:S01]  /*7b10*/  IMAD.MOV R21, RZ, RZ, -R21 ;  /* 0x000000ffff157224 */ /* 0x010fe200078e0a15 */
[----:B0-----:R-:W-:Y:S01]  /*7b20*/  SHF.R.U32.HI R6, RZ, R16, R13 ;  /* 0x00000010ff067219 */ /* 0x001fe2000001160d */
[----:B------:R-:W-:Y:S01]  /*7b30*/  ULDC UR6, c[0x0][0x154] ;  /* 0x0000550000067ab9 */ /* 0x000fe20000000800 */
[----:B------:R-:W-:Y:S01]  /*7b40*/  IADD3 R11, P1, RZ, -R17, RZ ;  /* 0x80000011ff0b7210 */ /* 0x000fe20007f3e0ff */
[----:B------:R-:W-:Y:S02]  /*7b50*/  IMAD R23, R23, R21, R20 ;  /* 0x0000001517177224 */ /* 0x000fe400078e0214 */
[----:B------:R-:W0:Y:S01]  /*7b60*/  LDC R12, c[0x0][0x618] ;  /* 0x00018600ff0c7b82 */ /* 0x000e220000000800 */
[----:B------:R-:W-:Y:S02]  /*7b70*/  IMAD.MOV.U32 R13, RZ, RZ, 0x1 ;  /* 0x00000001ff0d7424 */ /* 0x000fe400078e00ff */
[----:B------:R-:W-:-:S04]  /*7b80*/  IMAD.X R7, RZ, RZ, ~R6, P1 ;  /* 0x000000ffff077224 */ /* 0x000fc800008e0e06 */
[-C--:B------:R-:W-:Y:S01]  /*7b90*/  IMAD R10, R7, R18.reuse, RZ ;  /* 0x00000012070a7224 */ /* 0x080fe200078e02ff */
[----:B--23--:R-:W1:Y:S01]  /*7ba0*/  LDC R24, c[0x0][0x608] ;  /* 0x00018200ff187b82 */ /* 0x00ce620000000800 */
[----:B------:R-:W-:-:S04]  /*7bb0*/  IMAD.WIDE.U32 R6, R11, R18, R2 ;  /* 0x000000120b067225 */ /* 0x000fc800078e0002 */
[----:B------:R-:W-:Y:S01]  /*7bc0*/  IMAD R11, R11, R19, R10 ;  /* 0x000000130b0b7224 */ /* 0x000fe200078e020a */
[----:B------:R-:W-:Y:S02]  /*7bd0*/  I2FP.F32.U32 R10, R22 ;  /* 0x00000016000a7245 */ /* 0x000fe40000201000 */
[----:B------:R-:W2:Y:S01]  /*7be0*/  LDC R26, c[0x0][0x658] ;  /* 0x00019600ff1a7b82 */ /* 0x000ea20000000800 */
[----:B------:R-:W-:Y:S01]  /*7bf0*/  IMAD.IADD R7, R7, 0x1, R11 ;  /* 0x0000000107077824 */ /* 0x000fe200078e020b */
[----:B-----5:R-:W-:Y:S01]  /*7c00*/  ISETP.NE.U32.AND P1, PT, R28, RZ, PT ;  /* 0x000000ff1c00720c */ /* 0x020fe20003f25070 */
[----:B------:R-:W-:Y:S01]  /*7c10*/  FMUL R10, R10, UR6 ;  /* 0x000000060a0a7c20 */ /* 0x000fe20008400000 */
[----:B------:R-:W-:Y:S02]  /*7c20*/  IMAD.MOV.U32 R11, RZ, RZ, -0x1 ;  /* 0xffffffffff0b7424 */ /* 0x000fe400078e00ff */
[----:B------:R-:W-:Y:S01]  /*7c30*/  ISETP.NE.AND.EX P1, PT, R29, RZ, PT, P1 ;  /* 0x000000ff1d00720c */ /* 0x000fe20003f25310 */
[----:B------:R3:W4:Y:S01]  /*7c40*/  F2I.U32.TRUNC.NTZ R19, R10 ;  /* 0x0000000a00137305 */ /* 0x000722000020f000 */
[----:B------:R-:W3:Y:S01]  /*7c50*/  LDC R21, c[0x0][0x148] ;  /* 0x00005200ff157b82 */ /* 0x000ee20000000800 */
[----:B0-----:R-:W-:-:S02]  /*7c60*/  SHF.R.U64 R16, R6, R12, R7 ;  /* 0x0000000c06107219 */ /* 0x001fc40000001207 */
[----:B------:R-:W-:-:S05]  /*7c70*/  SHF.R.U32.HI R7, RZ, R12, R7 ;  /* 0x0000000cff077219 */ /* 0x000fca0000011607 */
[----:B------:R-:W0:Y:S01]  /*7c80*/  LDC R20, c[0x0][0x600] ;  /* 0x00018000ff147b82 */ /* 0x000e220000000800 */
[-CC-:B-1----:R-:W-:Y:S02]  /*7c90*/  SHF.R.U64 R14, R16, R24.reuse, R7.reuse ;  /* 0x00000018100e7219 */ /* 0x182fe40000001207 */
[----:B------:R-:W-:-:S05]  /*7ca0*/  SHF.R.U32.HI R7, RZ, R24, R7 ;  /* 0x00000018ff077219 */ /* 0x000fca0000011607 */
[----:B------:R-:W1:Y:S01]  /*7cb0*/  LDC R27, c[0x0][0x648] ;  /* 0x00019200ff1b7b82 */ /* 0x000e620000000800 */
[-CC-:B--2---:R-:W-:Y:S02]  /*7cc0*/  SHF.R.U64 R18, R14, R26.reuse, R7.reuse ;  /* 0x0000001a0e127219 */ /* 0x184fe40000001207 */
[-C--:B------:R-:W-:Y:S02]  /*7cd0*/  SHF.L.U32 R11, R11, R26.reuse, RZ ;  /* 0x0000001a0b0b7219 */ /* 0x080fe400000006ff */
[-C--:B------:R-:W-:Y:S01]  /*7ce0*/  SHF.R.U32.HI R7, RZ, R26.reuse, R7 ;  /* 0x0000001aff077219 */ /* 0x080fe20000011607 */
[----:B------:R-:W-:Y:S01]  /*7cf0*/  IMAD.MOV.U32 R6, RZ, RZ, R18 ;  /* 0x000000ffff067224 */ /* 0x000fe200078e0012 */
[----:B------:R-:W-:Y:S01]  /*7d00*/  SHF.L.U32 R26, R13, R26, RZ ;  /* 0x0000001a0d1a7219 */ /* 0x000fe200000006ff */
[----:B------:R-:W2:Y:S01]  /*7d10*/  LDC R30, c[0x0][0x638] ;  /* 0x00018e00ff1e7b82 */ /* 0x000ea20000000800 */
[----:B------:R-:W-:-:S07]  /*7d20*/  LOP3.LUT R25, RZ, R11, RZ, 0x33, !PT ;  /* 0x0000000bff197212 */ /* 0x000fce00078e33ff */
[----:B------:R-:W0:Y:S01]  /*7d30*/  LDC R31, c[0x0][0x610] ;  /* 0x00018400ff1f7b82 */ /* 0x000e220000000800 */
[----:B----4-:R-:W-:Y:S05]  /*7d40*/  @!P1 BRA `(.L_x_170) ;  /* 0x0000000000289947 */ /* 0x010fea0003800000 */
[----:B------:R-:W4:Y:S02]  /*7d50*/  LDC R13, c[0x0][0x64c] ;  /* 0x00019300ff0d7b82 */ /* 0x000f240000000800 */
[----:B----4-:R-:W-:-:S05]  /*7d60*/  IADD3 R13, P1, R18, R13, RZ ;  /* 0x0000000d120d7210 */ /* 0x010fca0007f3e0ff */
[----:B------:R-:W-:-:S04]  /*7d70*/  IMAD.X R15, RZ, RZ, R7, P1 ;  /* 0x000000ffff0f7224 */ /* 0x000fc800008e0607 */
[----:B------:R-:W-:-:S04]  /*7d80*/  IMAD.WIDE.U32 R6, R15, R28, RZ ;  /* 0x0000001c0f067225 */ /* 0x000fc800078e00ff */
[----:B---3--:R-:W-:-:S04]  /*7d90*/  IMAD.WIDE.U32 R10, P1, R13, R29, R6 ;  /* 0x0000001d0d0a7225 */ /* 0x008fc80007820006 */
[----:B------:R-:W-:-:S04]  /*7da0*/  IMAD.WIDE.U32 R6, R13, R28, RZ ;  /* 0x0000001c0d067225 */ /* 0x000fc800078e00ff */
[----:B------:R-:W-:Y:S01]  /*7db0*/  IMAD.X R13, RZ, RZ, RZ, P1 ;  /* 0x000000ffff0d7224 */ /* 0x000fe200008e06ff */
[----:B------:R-:W-:Y:S01]  /*7dc0*/  IADD3 RZ, P1, R7, R10, RZ ;  /* 0x0000000a07ff7210 */ /* 0x000fe20007f3e0ff */
[----:B------:R-:W-:-:S04]  /*7dd0*/  IMAD.MOV.U32 R12, RZ, RZ, R11 ;  /* 0x000000ffff0c7224 */ /* 0x000fc800078e000b */
[----:B------:R-:W-:-:S08]  /*7de0*/  IMAD.WIDE.U32.X R6, R15, R29, R12, P1 ;  /* 0x0000001d0f067225 */ /* 0x000fd000008e040c */
.L_x_170:
[----:B-1----:R-:W-:Y:S01]  /*7df0*/  SHF.R.U64 R6, R6, R27, R7 ;  /* 0x0000001b06067219 */ /* 0x002fe20000001207 */
[----:B0-----:R-:W-:Y:S01]  /*7e00*/  VIADD R13, R20, 0xffffffff ;  /* 0xffffffff140d7836 */ /* 0x001fe20000000000 */
[----:B------:R-:W-:Y:S01]  /*7e10*/  LOP3.LUT R11, R14, R25, RZ, 0xc0, !PT ;  /* 0x000000190e0b7212 */ /* 0x000fe200078ec0ff */
[----:B------:R-:W-:Y:S02]  /*7e20*/  IMAD.MOV R19, RZ, RZ, -R19 ;  /* 0x000000ffff137224 */ /* 0x000fe400078e0a13 */
[----:B------:R-:W-:Y:S02]  /*7e30*/  IMAD.MOV R7, RZ, RZ, -R6 ;  /* 0x000000ffff077224 */ /* 0x000fe400078e0a06 */
[----:B------:R-:W-:Y:S01]  /*7e40*/  IMAD R26, R26, R6, R11 ;  /* 0x000000061a1a7224 */ /* 0x000fe200078e020b */
[----:B------:R-:W-:Y:S01]  /*7e50*/  LOP3.LUT R11, R16, R13, RZ, 0xc0, !PT ;  /* 0x0000000d100b7212 */ /* 0x000fe200078ec0ff */
[----:B---3--:R-:W-:Y:S02]  /*7e60*/  @P3 IMAD R23, R21, R19, R22 ;  /* 0x0000001315173224 */ /* 0x008fe400078e0216 */
[----:B--2---:R-:W-:-:S02]  /*7e70*/  IMAD R6, R7, R30, R18 ;  /* 0x0000001e07067224 */ /* 0x004fc400078e0212 */
[----:B------:R-:W-:Y:S02]  /*7e80*/  IMAD R26, R26, R31, R23 ;  /* 0x0000001f1a1a7224 */ /* 0x000fe400078e0217 */
[----:B------:R-:W-:Y:S02]  /*7e90*/  IMAD R11, R6, R20, R11 ;  /* 0x00000014060b7224 */ /* 0x000fe400078e020b */
[----:B------:R-:W-:Y:S02]  /*7ea0*/  IMAD.MOV.U32 R7, RZ, RZ, 0x1 ;  /* 0x00000001ff077424 */ /* 0x000fe400078e00ff */
[----:B------:R-:W-:Y:S01]  /*7eb0*/  IMAD.MOV.U32 R6, RZ, RZ, R17 ;  /* 0x000000ffff067224 */ /* 0x000fe200078e0011 */
[----:B------:R-:W-:Y:S02]  /*7ec0*/  SEL R10, R11, R26, !P3 ;  /* 0x0000001a0b0a7207 */ /* 0x000fe40005800000 */
[----:B------:R-:W-:-:S07]  /*7ed0*/  SEL R26, R26, R11, !P3 ;  /* 0x0000000b1a1a7207 */ /* 0x000fce0005800000 */
.L_x_168:
[----:B------:R-:W-:Y:S01]  /*7ee0*/  LOP3.LUT P1, RZ, R7, 0xff, RZ, 0xc0, !PT ;  /* 0x000000ff07ff7812 */ /* 0x000fe2000782c0ff */
[----:B------:R-:W-:-:S12]  /*7ef0*/  IMAD.MOV.U32 R7, RZ, RZ, R26 ;  /* 0x000000ffff077224 */ /* 0x000fd800078e001a */
[----:B------:R-:W-:Y:S05]  /*7f00*/  @P1 BRA `(.L_x_171) ;  /* 0xffffff9000981947 */ /* 0x000fea000383ffff */
[----:B------:R-:W-:Y:S05]  /*7f10*/  EXIT ;  /* 0x000000000000794d */ /* 0x000fea0003800000 */
.L_x_7:
[----:B0-----:R-:W-:Y:S01]  /*7f20*/  ULDC.64 UR4, c[0x0][0x650] ;  /* 0x0001940000047ab9 */ /* 0x001fe20000000a00 */
        /* <DEDUP_REMOVED lines=25> */
.L_x_173:
[----:B------:R-:W0:Y:S01]  /*80c0*/  LDC.64 R28, c[0x0][0x640] ;  /* 0x00019000ff1c7b82 */ /* 0x000e220000000a00 */
[-CC-:B------:R-:W-:Y:S01]  /*80d0*/  SHF.R.U64 R21, R16, R10.reuse, R17.reuse ;  /* 0x0000000a10157219 */ /* 0x180fe20000001211 */
[----:B------:R-:W-:Y:S01]  /*80e0*/  IMAD.MOV.U32 R27, RZ, RZ, 0x1 ;  /* 0x00000001ff1b7424 */ /* 0x000fe200078e00ff */
[----:B------:R-:W-:Y:S02]  /*80f0*/  SHF.R.U32.HI R5, RZ, R10, R17 ;  /* 0x0000000aff057219 */ /* 0x000fe40000011611 */
[----:B------:R-:W-:-:S03]  /*8100*/  IADD3 R7, P0, RZ, -R21, RZ ;  /* 0x80000015ff077210 */ /* 0x000fc60007f1e0ff */
[----:B------:R-:W1:Y:S02]  /*8110*/  LDC R14, c[0x0][0x618] ;  /* 0x00018600ff0e7b82 */ /* 0x000e640000000800 */
[----:B------:R-:W-:Y:S02]  /*8120*/  IMAD.X R5, RZ, RZ, ~R5, P0 ;  /* 0x000000ffff057224 */ /* 0x000fe400000e0e05 */
[----:B------:R-:W-:-:S04]  /*8130*/  IMAD.WIDE.U32 R12, R7, R24, R2 ;  /* 0x00000018070c7225 */ /* 0x000fc800078e0002 */
[----:B------:R-:W2:Y:S01]  /*8140*/  LDC R16, c[0x0][0x608] ;  /* 0x00018200ff107b82 */ /* 0x000ea20000000800 */
[----:B------:R-:W-:-:S04]  /*8150*/  IMAD R10, R5, R24, RZ ;  /* 0x00000018050a7224 */ /* 0x000fc800078e02ff */
[----:B------:R-:W-:Y:S02]  /*8160*/  IMAD R5, R7, R25, R10 ;  /* 0x0000001907057224 */ /* 0x000fe400078e020a */
[----:B------:R-:W-:Y:S01]  /*8170*/  IMAD.MOV.U32 R7, RZ, RZ, -0x1 ;  /* 0xffffffffff077424 */ /* 0x000fe200078e00ff */
[----:B------:R-:W3:Y:S01]  /*8180*/  LDC R26, c[0x0][0x658] ;  /* 0x00019600ff1a7b82 */ /* 0x000ee20000000800 */
[----:B------:R-:W-:Y:S01]  /*8190*/  IMAD.IADD R5, R13, 0x1, R5 ;  /* 0x000000010d057824 */ /* 0x000fe200078e0205 */
[----:B0-----:R-:W-:-:S04]  /*81a0*/  ISETP.NE.U32.AND P0, PT, R28, RZ, PT ;  /* 0x000000ff1c00720c */ /* 0x001fc80003f05070 */
        /* <DEDUP_REMOVED lines=8> */
[-CC-:B---3--:R-:W-:Y:S02]  /*8230*/  SHF.R.U64 R24, R22, R26.reuse, R5.reuse ;  /* 0x0000001a16187219 */ /* 0x188fe40000001205 */
[-C--:B------:R-:W-:Y:S02]  /*8240*/  SHF.L.U32 R7, R7, R26.reuse, RZ ;  /* 0x0000001a07077219 */ /* 0x080fe400000006ff */
[----:B------:R-:W-:Y:S01]  /*8250*/  SHF.R.U32.HI R13, RZ, R26, R5 ;  /* 0x0000001aff0d7219 */ /* 0x000fe20000011605 */
[----:B------:R-:W-:Y:S01]  /*8260*/  IMAD.MOV.U32 R12, RZ, RZ, R24 ;  /* 0x000000ffff0c7224 */ /* 0x000fe200078e0018 */
[----:B------:R-:W-:Y:S01]  /*8270*/  LOP3.LUT R31, RZ, R7, RZ, 0x33, !PT ;  /* 0x00000007ff1f7212 */ /* 0x000fe200078e33ff */
[----:B------:R-:W3:Y:S01]  /*8280*/  LDC R30, c[0x0][0x610] ;  /* 0x00018400ff1e7b82 */ /* 0x000ee20000000800 */
[----:B------:R-:W-:Y:S05]  /*8290*/  @!P0 BRA `(.L_x_174) ;  /* 0x0000000000288947 */ /* 0x000fea0003800000 */
        /* <DEDUP_REMOVED lines=10> */
.L_x_174:
[----:B-1----:R-:W-:Y:S01]  /*8340*/  SHF.R.U64 R10, R12, R10, R13 ;  /* 0x0000000a0c0a7219 */ /* 0x002fe2000000120d */
[----:B0-----:R-:W-:Y:S01]  /*8350*/  VIADD R9, R23, 0xffffffff ;  /* 0xffffffff17097836 */ /* 0x001fe20000000000 */
[----:B------:R-:W-:Y:S01]  /*8360*/  SHF.L.U32 R27, R27, R26, RZ ;  /* 0x0000001a1b1b7219 */ /* 0x000fe200000006ff */
[----:B------:R-:W-:Y:S01]  /*8370*/  @P3 IMAD R11, R19, R20, R8 ;  /* 0x00000014130b3224 */ /* 0x000fe200078e0208 */
[----:B------:R-:W-:Y:S01]  /*8380*/  LOP3.LUT R5, R22, R31, RZ, 0xc0, !PT ;  /* 0x0000001f16057212 */ /* 0x000fe200078ec0ff */
[----:B------:R-:W-:Y:S01]  /*8390*/  IMAD.MOV R7, RZ, RZ, -R10 ;  /* 0x000000ffff077224 */ /* 0x000fe200078e0a0a */
[----:B------:R-:W-:Y:S01]  /*83a0*/  LOP3.LUT R18, R18, R9, RZ, 0xc0, !PT ;  /* 0x0000000912127212 */ /* 0x000fe200078ec0ff */
[----:B------:R-:W-:Y:S02]  /*83b0*/  IMAD.MOV.U32 R16, RZ, RZ, R21 ;  /* 0x000000ffff107224 */ /* 0x000fe400078e0015 */
[----:B------:R-:W-:Y:S02]  /*83c0*/  IMAD R10, R27, R10, R5 ;  /* 0x0000000a1b0a7224 */ /* 0x000fe400078e0205 */
[----:B--2---:R-:W-:-:S02]  /*83d0*/  IMAD R5, R7, R25, R24 ;  /* 0x0000001907057224 */ /* 0x004fc400078e0218 */
[----:B------:R-:W-:Y:S02]  /*83e0*/  IMAD.MOV.U32 R7, RZ, RZ, 0x1 ;  /* 0x00000001ff077424 */ /* 0x000fe400078e00ff */
[----:B---3--:R-:W-:Y:S02]  /*83f0*/  IMAD R11, R10, R30, R11 ;  /* 0x0000001e0a0b7224 */ /* 0x008fe400078e020b */
[----:B------:R-:W-:Y:S01]  /*8400*/  IMAD R18, R5, R23, R18 ;  /* 0x0000001705127224 */ /* 0x000fe200078e0212 */
[----:B------:R-:W-:-:S04]  /*8410*/  PRMT R5, R7, 0x7610, R5 ;  /* 0x0000761007057816 */ /* 0x000fc80000000005 */
[----:B------:R-:W-:Y:S02]  /*8420*/  SEL R7, R18, R11, !P3 ;  /* 0x0000000b12077207 */ /* 0x000fe40005800000 */
[----:B------:R-:W-:-:S07]  /*8430*/  SEL R18, R11, R18, !P3 ;  /* 0x000000120b127207 */ /* 0x000fce0005800000 */
.L_x_172:
[----:B------:R-:W-:-:S08]  /*8440*/  NOP ;  /* 0x0000000000007918 */ /* 0x000fd00000000000 */
[----:B------:R-:W0:-:S00]  /*8450*/  USETMAXREG.DEALLOC.CTAPOOL 0x28 ;  /* 0x00000028000079c8 */ /* 0x000e0000080e0500 */
[----:B0-----:R-:W-:-:S13]  /*8460*/  ISETP.NE.AND P0, PT, R6, RZ, PT ;  /* 0x000000ff0600720c */ /* 0x001fda0003f05270 */
[----:B------:R-:W-:Y:S05]  /*8470*/  @P0 EXIT ;  /* 0x000000000000094d */ /* 0x000fea0003800000 */
[----:B------:R-:W-:Y:S01]  /*8480*/  LOP3.LUT P0, RZ, R5, 0xff, RZ, 0xc0, !PT ;  /* 0x000000ff05ff7812 */ /* 0x000fe2000780c0ff */
[----:B------:R-:W-:Y:S02]  /*8490*/  IMAD.MOV.U32 R5, RZ, RZ, 0x1 ;  /* 0x00000001ff057424 */ /* 0x000fe400078e00ff */
[----:B------:R-:W-:-:S10]  /*84a0*/  IMAD.MOV.U32 R17, RZ, RZ, RZ ;  /* 0x000000ffff117224 */ /* 0x000fd400078e00ff */
[----:B------:R-:W-:Y:S05]  /*84b0*/  @!P0 BRA `(.L_x_175) ;  /* 0x0000000c00308947 */ /* 0x000fea0003800000 */
[----:B------:R-:W0:Y:S01]  /*84c0*/  LDC R5, c[0x0][0x28c] ;  /* 0x0000a300ff057b82 */ /* 0x000e220000000800 */
[----:B------:R-:W-:Y:S01]  /*84d0*/  ULDC UR5, c[0x0][0x658] ;  /* 0x0001960000057ab9 */ /* 0x000fe20000000800 */
[----:B------:R-:W-:Y:S01]  /*84e0*/  UMOV UR7, 0xffffffff ;  /* 0xffffffff00077882 */ /* 0x000fe20000000000 */
[----:B------:R-:W-:Y:S01]  /*84f0*/  ULDC UR6, c[0x0][0xc] ;  /* 0x0000030000067ab9 */ /* 0x000fe20000000800 */
[----:B------:R-:W-:Y:S01]  /*8500*/  USHF.L.U32 UR8, UR7, UR5, URZ ;  /* 0x0000000507087299 */ /* 0x000fe2000800063f */
[----:B------:R-:W-:Y:S01]  /*8510*/  BSSY B0, `(.L_x_175) ;  /* 0x00000c6000007945 */ /* 0x000fe20003800000 */
[----:B------:R-:W-:Y:S01]  /*8520*/  UMOV UR9, 0x1 ;  /* 0x0000000100097882 */ /* 0x000fe20000000000 */
[----:B------:R-:W-:Y:S01]  /*8530*/  ULDC UR7, c[0x0][0x10] ;  /* 0x0000040000077ab9 */ /* 0x000fe20000000800 */
[----:B------:R-:W1:Y:S01]  /*8540*/  S2UR UR10, SR_CgaCtaId ;  /* 0x00000000000a79c3 */ /* 0x000e620000008800 */
[----:B------:R-:W-:Y:S01]  /*8550*/  UIMAD.WIDE.U32 UR6, UR6, UR7, URZ ;  /* 0x00000007060672a5 */ /* 0x000fe2000f8e003f */
[----:B------:R-:W-:Y:S01]  /*8560*/  IMAD.MOV.U32 R14, RZ, RZ, 0x1 ;  /* 0x00000001ff0e7424 */ /* 0x000fe200078e00ff */
[----:B------:R-:W-:Y:S01]  /*8570*/  USHF.L.U32 UR18, UR9, UR5, URZ ;  /* 0x0000000509127299 */ /* 0x000fe2000800063f */
[----:B------:R-:W-:Y:S01]  /*8580*/  LOP3.LUT R15, R4, 0x2, RZ, 0xfc, !PT ;  /* 0x00000002040f7812 */ /* 0x000fe200078efcff */
[----:B------:R-:W-:Y:S01]  /*8590*/  IMAD.MOV.U32 R17, RZ, RZ, RZ ;  /* 0x000000ffff117224 */ /* 0x000fe200078e00ff */
[----:B------:R-:W-:Y:S01]  /*85a0*/  ULDC UR5, c[0x0][0x14] ;  /* 0x0000050000057ab9 */ /* 0x000fe20000000800 */
[----:B------:R-:W-:Y:S01]  /*85b0*/  ULDC UR4, c[0x0][0x600] ;  /* 0x0001800000047ab9 */ /* 0x000fe20000000800 */
[----:B------:R-:W-:-:S02]  /*85c0*/  UIMAD.WIDE.U32 UR20, UR6, UR5, URZ ;  /* 0x00000005061472a5 */ /* 0x000fc4000f8e003f */
[----:B------:R-:W-:Y:S02]  /*85d0*/  UIMAD UR13, UR7, UR5, URZ ;  /* 0x00000005070d72a4 */ /* 0x000fe4000f8e023f */
[----:B------:R-:W-:Y:S02]  /*85e0*/  UIADD3 UR4, UR4, -0x1, URZ ;  /* 0xffffffff04047890 */ /* 0x000fe4000fffe03f */
[----:B------:R-:W-:Y:S01]  /*85f0*/  ULOP3.LUT UR17, URZ, UR8, URZ, 0x33, !UPT ;  /* 0x000000083f117292 */ /* 0x000fe2000f8e333f */
[----:B0-----:R-:W-:Y:S01]  /*8600*/  VIADD R5, R5, 0x7f ;  /* 0x0000007f05057836 */ /* 0x001fe20000000000 */
[----:B------:R-:W-:Y:S01]  /*8610*/  UIADD3 UR13, UR21, UR13, URZ ;  /* 0x0000000d150d7290 */ /* 0x000fe2000fffe03f */
[----:B------:R-:W-:-:S03]  /*8620*/  ULDC.64 UR22, c[0x0][0x198] ;  /* 0x0000660000167ab9 */ /* 0x000fc60000000a00 */
[----:B------:R-:W-:Y:S01]  /*8630*/  SHF.R.S32.HI R6, RZ, 0x1f, R5 ;  /* 0x0000001fff067819 */ /* 0x000fe20000011405 */
[----:B-1----:R-:W-:-:S03]  /*8640*/  IMAD.U32 R11, RZ, RZ, UR10 ;  /* 0x0000000aff0b7e24 */ /* 0x002fc6000f8e00ff */
[----:B------:R-:W-:Y:S01]  /*8650*/  LEA.HI R6, R6, R5, RZ, 0x7 ;  /* 0x0000000506067211 */ /* 0x000fe200078f38ff */
[----:B------:R-:W-:-:S03]  /*8660*/  IMAD.MOV.U32 R5, RZ, RZ, 0x1 ;  /* 0x00000001ff057424 */ /* 0x000fc600078e00ff */
[----:B------:R-:W-:-:S05]  /*8670*/  SHF.R.S32.HI R10, RZ, 0x7, R6 ;  /* 0x00000007ff0a7819 */ /* 0x000fca0000011406 */
[----:B------:R-:W-:-:S07]  /*8680*/  VIADD R12, R10, 0x1 ;  /* 0x000000010a0c7836 */ /* 0x000fce0000000000 */
.L_x_186:
[----:B------:R-:W-:-:S03]  /*8690*/  UMOV UR5, 0xffffffff ;  /* 0xffffffff00057882 */ /* 0x000fc60000000000 */
[----:B------:R-:W-:Y:S05]  /*86a0*/  BRA.DIV UR5, `(.L_x_176) ;  /* 0x0000000e05c87947 */ /* 0x000fea000b800000 */
[----:B------:R-:W-:-:S13]  /*86b0*/  ELECT P0, URZ, PT ;  /* 0x00000000003f782f */ /* 0x000fda0003800000 */
.L_x_198:
[----:B------:R-:W0:Y:S01]  /*86c0*/  LDC R6, c[0x0][0x28c] ;  /* 0x0000a300ff067b82 */ /* 0x000e220000000800 */
[----:B------:R-:W-:Y:S01]  /*86d0*/  BSSY B1, `(.L_x_177) ;  /* 0x0000039000017945 */ /* 0x000fe20003800000 */
[----:B0-----:R-:W-:-:S13]  /*86e0*/  ISETP.LT.OR P0, PT, R6, 0x1, !P0 ;  /* 0x000000010600780c */ /* 0x001fda0004701670 */
[----:B------:R-:W-:Y:S05]  /*86f0*/  @P0 BRA `(.L_x_178) ;  /* 0x0000000000d80947 */ /* 0x000fea0003800000 */
[----:B------:R-:W-:Y:S02]  /*8700*/  IMAD R18, R18, 0x2, R11 ;  /* 0x0000000212127824 */ /* 0x000fe400078e020b */
[----:B------:R-:W-:Y:S02]  /*8710*/  IMAD.SHL.U32 R20, R7, 0x80, RZ ;  /* 0x0000008007147824 */ /* 0x000fe400078e00ff */
[----:B------:R-:W-:Y:S02]  /*8720*/  IMAD.MOV.U32 R23, RZ, RZ, RZ ;  /* 0x000000ffff177224 */ /* 0x000fe400078e00ff */
[----:B------:R-:W-:Y:S02]  /*8730*/  IMAD.MOV.U32 R6, RZ, RZ, R12 ;  /* 0x000000ffff067224 */ /* 0x000fe400078e000c */
[----:B------:R-:W-:Y:S02]  /*8740*/  IMAD.MOV.U32 R7, RZ, RZ, R5 ;  /* 0x000000ffff077224 */ /* 0x000fe400078e0005 */
[----:B------:R-:W-:-:S02]  /*8750*/  IMAD.MOV.U32 R8, RZ, RZ, R17 ;  /* 0x000000ffff087224 */ /* 0x000fc400078e0011 */
[----:B------:R-:W-:-:S07]  /*8760*/  IMAD.SHL.U32 R19, R18, 0x40, RZ ;  /* 0x0000004012137824 */ /* 0x000fce00078e00ff */
.L_x_181:
[----:B------:R-:W0:Y:S01]  /*8770*/  S2UR UR5, SR_CgaCtaId ;  /* 0x00000000000579c3 */ /* 0x000e220000008800 */
[----:B------:R-:W-:Y:S02]  /*8780*/  MOV R18, 0x400 ;  /* 0x0000040000127802 */ /* 0x000fe40000000f00 */
[----:B------:R-:W-:Y:S02]  /*8790*/  SHF.L.U32 R9, R7, 0x1f, RZ ;  /* 0x0000001f07097819 */ /* 0x000fe400000006ff */
[----:B------:R-:W-:-:S13]  /*87a0*/  LOP3.LUT P1, RZ, R0, 0x7f, RZ, 0xc0, !PT ;  /* 0x0000007f00ff7812 */ /* 0x000fda000782c0ff */
[----:B------:R-:W1:Y:S01]  /*87b0*/  @!P1 LDC R13, c[0x0][0x500] ;  /* 0x00014000ff0d9b82 */ /* 0x000e620000000800 */
[----:B0-----:R-:W-:-:S05]  /*87c0*/  IMAD.U32 R11, RZ, RZ, UR5 ;  /* 0x00000005ff0b7e24 */ /* 0x001fca000f8e00ff */
[----:B------:R-:W-:-:S05]  /*87d0*/  LEA R21, R11, R18, 0x18 ;  /* 0x000000120b157211 */ /* 0x000fca00078ec0ff */
[----:B------:R-:W-:-:S04]  /*87e0*/  IMAD R22, R8, 0x8, R21 ;  /* 0x0000000808167824 */ /* 0x000fc800078e0215 */
[----:B------:R-:W0:Y:S02]  /*87f0*/  SYNCS.PHASECHK.TRANS64.TRYWAIT P0, [R22+URZ+0x28], R9 ;  /* 0x00002809160075a7 */ /* 0x000e24000800017f */
[----:B01----:R-:W-:Y:S05]  /*8800*/  @!P0 BRA `(.L_x_179) ;  /* 0x0000000c00908947 */ /* 0x003fea0003800000 */
.L_x_199:
[----:B0-----:R-:W-:Y:S01]  /*8810*/  PRMT R9, R15, 0x9910, RZ ;  /* 0x000099100f097816 */ /* 0x001fe200000000ff */
[----:B------:R0:W-:Y:S03]  /*8820*/  @!P1 SYNCS.ARRIVE.TRANS64 RZ, [R22+URZ], R13 ;  /* 0x0000000d16ff99a7 */ /* 0x0001e6000800003f */
[----:B------:R-:W-:-:S13]  /*8830*/  ISETP.NE.AND P0, PT, R9, 0x2, PT ;  /* 0x000000020900780c */ /* 0x000fda0003f05270 */
[----:B0-----:R-:W-:Y:S05]  /*8840*/  @P0 BRA `(.L_x_180) ;  /* 0x0000000000040947 */ /* 0x001fea0003800000 */
[----:B------:R-:W-:Y:S01]  /*8850*/  BPT.TRAP 0x1 ;  /* 0x000000040000795c */ /* 0x000fe20000300000 */
.L_x_180:
[----:B------:R-:W-:Y:S01]  /*8860*/  IMAD.SHL.U32 R18, R8, 0x4000, RZ ;  /* 0x0000400008127824 */ /* 0x000fe200078e00ff */
[----:B------:R-:W-:Y:S01]  /*8870*/  R2UR UR8, R21 ;  /* 0x00000000150872ca */ /* 0x000fe200000e0000 */
[----:B------:R-:W-:Y:S01]  /*8880*/  VIADD R6, R6, 0xffffffff ;  /* 0xffffffff06067836 */ /* 0x000fe20000000000 */
[----:B------:R-:W-:Y:S01]  /*8890*/  R2UR UR9, R22 ;  /* 0x00000000160972ca */ /* 0x000fe200000e0000 */
[--C-:B------:R-:W-:Y:S01]  /*88a0*/  IMAD R9, R11, 0x2000, R18.reuse ;  /* 0x000020000b097824 */ /* 0x100fe200078e0212 */
[----:B------:R-:W-:Y:S01]  /*88b0*/  IADD3 R18, R21, 0x14100, R18 ;  /* 0x0001410015127810 */ /* 0x000fe20007ffe012 */
[----:B------:R-:W-:Y:S01]  /*88c0*/  UIADD3 UR6, UP0, UR22, 0xf0, URZ ;  /* 0x000000f016067890 */ /* 0x000fe2000ff1e03f */
[----:B------:R-:W-:Y:S01]  /*88d0*/  R2UR UR11, R19 ;  /* 0x00000000130b72ca */ /* 0x000fe200000e0000 */
[----:B------:R-:W-:Y:S01]  /*88e0*/  UIADD3 UR24, UP1, UR22, 0x1f0, URZ ;  /* 0x000001f016187890 */ /* 0x000fe2000ff3e03f */
[----:B------:R-:W-:Y:S01]  /*88f0*/  R2UR UR5, R9 ;  /* 0x00000000090572ca */ /* 0x000fe200000e0000 */
[----:B------:R-:W-:Y:S01]  /*8900*/  UIADD3.X UR7, URZ, UR23, URZ, UP0, !UPT ;  /* 0x000000173f077290 */ /* 0x000fe200087fe43f */
[C---:B------:R-:W-:Y:S01]  /*8910*/  R2UR UR10, R23.reuse ;  /* 0x00000000170a72ca */ /* 0x040fe200000e0000 */
[----:B------:R-:W-:Y:S01]  /*8920*/  VIADD R8, R8, 0x1 ;  /* 0x0000000108087836 */ /* 0x000fe20000000000 */
[----:B------:R-:W-:Y:S01]  /*8930*/  R2UR UR12, R16 ;  /* 0x00000000100c72ca */ /* 0x000fe200000e0000 */
[----:B------:R-:W-:Y:S01]  /*8940*/  UIADD3.X UR25, URZ, UR23, URZ, UP1, !UPT ;  /* 0x000000173f197290 */ /* 0x000fe20008ffe43f */
[----:B------:R-:W-:Y:S01]  /*8950*/  R2UR UR16, R18 ;  /* 0x00000000121072ca */ /* 0x000fe200000e0000 */
[----:B------:R-:W-:Y:S01]  /*8960*/  UMOV UR14, 0x0 ;  /* 0x00000000000e7882 */ /* 0x000fe20000000000 */
[----:B------:R-:W-:Y:S01]  /*8970*/  R2UR UR19, R20 ;  /* 0x00000000141372ca */ /* 0x000fe200000e0000 */
[----:B------:R-:W-:Y:S01]  /*8980*/  UMOV UR15, 0x10000000 ;  /* 0x10000000000f7882 */ /* 0x000fe20000000000 */
[----:B------:R-:W-:Y:S01]  /*8990*/  ISETP.GT.AND P1, PT, R6, 0x1, PT ;  /* 0x000000010600780c */ /* 0x000fe20003f24270 */
[----:B------:R-:W-:Y:S01]  /*89a0*/  VIADD R23, R23, 0x80 ;  /* 0x0000008017177836 */ /* 0x000fe20000000000 */
[----:B------:R-:W-:Y:S01]  /*89b0*/  ISETP.NE.AND P0, PT, R8, 0x5, PT ;  /* 0x000000050800780c */ /* 0x000fe20003f05270 */
[----:B------:R-:W-:-:S03]  /*89c0*/  UIADD3 UR8, UR8, 0x100, UR5 ;  /* 0x0000010008087890 */ /* 0x000fc6000fffe005 */
[----:B------:R-:W-:Y:S01]  /*89d0*/  UMOV UR5, 0x30000 ;  /* 0x0003000000057882 */ /* 0x000fe20000000000 */
[----:B------:R-:W-:Y:S02]  /*89e0*/  SEL R18, RZ, 0x1, P0 ;  /* 0x00000001ff127807 */ /* 0x000fe40000000000 */
[----:B------:R-:W-:Y:S02]  /*89f0*/  SEL R8, R8, RZ, P0 ;  /* 0x000000ff08087207 */ /* 0x000fe40000000000 */
[----:B------:R-:W-:Y:S01]  /*8a00*/  LOP3.LUT R7, R7, R18, RZ, 0x3c, !PT ;  /* 0x0000001207077212 */ /* 0x000fe200078e3cff */
[----:B------:R0:W-:Y:S02]  /*8a10*/  UTMALDG.3D.MULTICAST [UR8], [UR6], UR5, desc[UR14] ;  /* 0x00000e08060073b4 */ /* 0x0001e40008011805 */
[----:B0-----:R-:W-:Y:S01]  /*8a20*/  UMOV UR8, UR16 ;  /* 0x0000001000087c82 */ /* 0x001fe20008000000 */
[----:B------:R-:W-:Y:S02]  /*8a30*/  UMOV UR11, UR19 ;  /* 0x00000013000b7c82 */ /* 0x000fe40008000000 */
[----:B------:R0:W-:Y:S02]  /*8a40*/  UTMALDG.3D [UR8], [UR24], desc[UR14] ;  /* 0x00000e08180075b4 */ /* 0x0001e40008011000 */
[----:B0-----:R-:W-:Y:S05]  /*8a50*/  @P1 BRA `(.L_x_181) ;  /* 0xfffffffc00441947 */ /* 0x001fea000383ffff */
.L_x_178:
[----:B------:R-:W-:Y:S05]  /*8a60*/  BSYNC B1 ;  /* 0x0000000000017941 */ /* 0x000fea0003800000 */
.L_x_177:
[----:B------:R-:W-:Y:S01]  /*8a70*/  LOP3.LUT P1, RZ, R14, 0xff, RZ, 0xc0, !PT ;  /* 0x000000ff0eff7812 */ /* 0x000fe2000782c0ff */
[C---:B------:R-:W-:Y:S01]  /*8a80*/  IMAD.IADD R17, R10.reuse, 0x1, R17 ;  /* 0x000000010a117824 */ /* 0x040fe200078e0211 */
[----:B------:R-:W-:Y:S01]  /*8a90*/  ULDC.64 UR6, c[0x0][0x650] ;  /* 0x0001940000067ab9 */ /* 0x000fe20000000a00 */
[C---:B------:R-:W-:Y:S01]  /*8aa0*/  ISETP.GE.U32.AND P2, PT, R10.reuse, 0x5, PT ;  /* 0x000000050a00780c */ /* 0x040fe20003f46070 */
[----:B------:R-:W-:Y:S01]  /*8ab0*/  BSSY B1, `(.L_x_182) ;  /* 0x0000069000017945 */ /* 0x000fe20003800000 */
[----:B------:R-:W-:Y:S01]  /*8ac0*/  IMAD.MOV.U32 R18, RZ, RZ, -0x1 ;  /* 0xffffffffff127424 */ /* 0x000fe200078e00ff */
[----:B------:R-:W-:Y:S01]  /*8ad0*/  ISETP.GT.U32.AND P0, PT, R17, 0x4, PT ;  /* 0x000000041100780c */ /* 0x000fe20003f04070 */
[----:B------:R-:W-:Y:S01]  /*8ae0*/  IMAD.MOV.U32 R16, RZ, RZ, -0x1 ;  /* 0xffffffffff107424 */ /* 0x000fe200078e00ff */
[----:B------:R-:W-:Y:S02]  /*8af0*/  PRMT R14, RZ, 0x7610, R14 ;  /* 0x00007610ff0e7816 */ /* 0x000fe4000000000e */
[----:B------:R-:W-:-:S03]  /*8b00*/  ISETP.LT.U32.AND P0, PT, R10, 0x5, P0 ;  /* 0x000000050a00780c */ /* 0x000fc60000701070 */
[----:B------:R-:W0:Y:S01]  /*8b10*/  @P1 S2R R11, SR_CgaCtaId ;  /* 0x00000000000b1919 */ /* 0x000e220000008800 */
[----:B------:R-:W-:-:S04]  /*8b20*/  @P1 MOV R6, 0x400 ;  /* 0x0000040000061802 */ /* 0x000fc80000000f00 */
[----:B0-----:R-:W-:Y:S01]  /*8b30*/  @P1 LEA R8, R11, R6, 0x18 ;  /* 0x000000060b081211 */ /* 0x001fe200078ec0ff */
[----:B------:R-:W-:Y:S01]  /*8b40*/  IMAD.WIDE.U32 R6, R17, -0x33333333, RZ ;  /* 0xcccccccd11067825 */ /* 0x000fe200078e00ff */
[----:B------:R-:W-:Y:S02]  /*8b50*/  SEL R6, RZ, 0x1, !P0 ;  /* 0x00000001ff067807 */ /* 0x000fe40004000000 */
[----:B------:R0:W-:Y:S01]  /*8b60*/  @P1 SYNCS.ARRIVE.TRANS64.A1T0 RZ, [R8+URZ+0x68], RZ ;  /* 0x000068ff08ff19a7 */ /* 0x0001e2000810003f */
[----:B------:R-:W-:Y:S02]  /*8b70*/  IADD3 R2, P1, R2, UR20, RZ ;  /* 0x0000001402027c10 */ /* 0x000fe4000ff3e0ff */
[----:B------:R-:W-:Y:S02]  /*8b80*/  LOP3.LUT R5, R5, R6, RZ, 0x3c, !PT ;  /* 0x0000000605057212 */ /* 0x000fe400078e3cff */
[----:B------:R-:W-:Y:S02]  /*8b90*/  IADD3.X R3, R3, UR13, RZ, P1, !PT ;  /* 0x0000000d03037c10 */ /* 0x000fe40008ffe4ff */
[----:B------:R-:W-:-:S02]  /*8ba0*/  ISETP.GE.U32.AND P0, PT, R2, UR6, PT ;  /* 0x0000000602007c0c */ /* 0x000fc4000bf06070 */
[----:B0-----:R-:W-:Y:S01]  /*8bb0*/  SHF.R.U32.HI R8, RZ, 0x2, R7 ;  /* 0x00000002ff087819 */ /* 0x001fe20000011607 */
[----:B------:R-:W-:Y:S01]  /*8bc0*/  IMAD.MOV.U32 R7, RZ, RZ, -0x1 ;  /* 0xffffffffff077424 */ /* 0x000fe200078e00ff */
[----:B------:R-:W-:Y:S02]  /*8bd0*/  ISETP.GE.U32.AND.EX P0, PT, R3, UR7, PT, P0 ;  /* 0x0000000703007c0c */ /* 0x000fe4000bf06100 */
[----:B------:R-:W-:Y:S01]  /*8be0*/  @P2 LOP3.LUT R5, R5, 0x1, R8, 0x78, !PT ;  /* 0x0000000105052812 */ /* 0x000fe200078e7808 */
[----:B------:R-:W-:Y:S01]  /*8bf0*/  IMAD R17, R8, -0x5, R17 ;  /* 0xfffffffb08117824 */ /* 0x000fe200078e0211 */
[----:B------:R-:W-:-:S09]  /*8c00*/  PRMT R6, RZ, 0x7610, R6 ;  /* 0x00007610ff067816 */ /* 0x000fd20000000006 */
[----:B------:R-:W-:Y:S05]  /*8c10*/  @P0 BRA `(.L_x_183) ;  /* 0x0000000400480947 */ /* 0x000fea0003800000 */
[----:B------:R-:W0:Y:S01]  /*8c20*/  S2R R18, SR_CTAID.X ;  /* 0x0000000000127919 */ /* 0x000e220000002500 */
[----:B------:R-:W-:Y:S01]  /*8c30*/  ULDC.64 UR6, c[0x0][0x628] ;  /* 0x00018a0000067ab9 */ /* 0x000fe20000000a00 */
[----:B------:R-:W1:Y:S01]  /*8c40*/  LDC R19, c[0x0][0x144] ;  /* 0x00005100ff137b82 */ /* 0x000e620000000800 */
[----:B------:R-:W-:Y:S01]  /*8c50*/  ISETP.NE.U32.AND P0, PT, RZ, UR6, PT ;  /* 0x00000006ff007c0c */ /* 0x000fe2000bf05070 */
[----:B------:R-:W2:Y:S01]  /*8c60*/  S2R R13, SR_CTAID.Y ;  /* 0x00000000000d7919 */ /* 0x000ea20000002600 */
[----:B------:R-:W-:Y:S01]  /*8c70*/  ULDC UR8, c[0x0][0x630] ;  /* 0x00018c0000087ab9 */ /* 0x000fe20000000800 */
[----:B------:R-:W-:Y:S01]  /*8c80*/  ULDC UR9, c[0x0][0x150] ;  /* 0x0000540000097ab9 */ /* 0x000fe20000000800 */
[----:B------:R-:W-:Y:S01]  /*8c90*/  ISETP.NE.AND.EX P0, PT, RZ, UR7, PT, P0 ;  /* 0x00000007ff007c0c */ /* 0x000fe2000bf05300 */
[----:B------:R-:W-:Y:S02]  /*8ca0*/  IMAD.MOV.U32 R6, RZ, RZ, R2 ;  /* 0x000000ffff067224 */ /* 0x000fe400078e0002 */
[----:B------:R-:W-:Y:S01]  /*8cb0*/  IMAD.MOV.U32 R7, RZ, RZ, R3 ;  /* 0x000000ffff077224 */ /* 0x000fe200078e0003 */
[----:B0-----:R-:W-:-:S09]  /*8cc0*/  I2FP.F32.U32 R20, R18 ;  /* 0x0000001200147245 */ /* 0x001fd20000201000 */
[----:B------:R-:W-:Y:S05]  /*8cd0*/  @!P0 BRA `(.L_x_184) ;  /* 0x0000000000288947 */ /* 0x000fea0003800000 */
[----:B------:R-:W-:Y:S02]  /*8ce0*/  ULDC UR5, c[0x0][0x634] ;  /* 0x00018d0000057ab9 */ /* 0x000fe40000000800 */
[----:B------:R-:W-:-:S05]  /*8cf0*/  IADD3 R7, P0, R2, UR5, RZ ;  /* 0x0000000502077c10 */ /* 0x000fca000ff1e0ff */
[----:B------:R-:W-:-:S04]  /*8d00*/  IMAD.X R21, RZ, RZ, R3, P0 ;  /* 0x000000ffff157224 */ /* 0x000fc800000e0603 */
[----:B------:R-:W-:-:S04]  /*8d10*/  IMAD.WIDE.U32 R8, R21, UR6, RZ ;  /* 0x0000000615087c25 */ /* 0x000fc8000f8e00ff */
[----:B------:R-:W-:-:S04]  /*8d20*/  IMAD.WIDE.U32 R8, P0, R7, UR7, R8 ;  /* 0x0000000707087c25 */ /* 0x000fc8000f800008 */
[----:B------:R-:W-:-:S04]  /*8d30*/  IMAD.WIDE.U32 R6, R7, UR6, RZ ;  /* 0x0000000607067c25 */ /* 0x000fc8000f8e00ff */
[----:B------:R-:W-:Y:S01]  /*8d40*/  IMAD.MOV.U32 R6, RZ, RZ, R9 ;  /* 0x000000ffff067224 */ /* 0x000fe200078e0009 */
[----:B------:R-:W-:Y:S01]  /*8d50*/  IADD3 RZ, P1, R7, R8, RZ ;  /* 0x0000000807ff7210 */ /* 0x000fe20007f3e0ff */
[----:B------:R-:W-:-:S04]  /*8d60*/  IMAD.X R7, RZ, RZ, RZ, P0 ;  /* 0x000000ffff077224 */ /* 0x000fc800000e06ff */
[----:B------:R-:W-:-:S08]  /*8d70*/  IMAD.WIDE.U32.X R6, R21, UR7, R6, P1 ;  /* 0x0000000715067c25 */ /* 0x000fd000088e0406 */
.L_x_184:
[----:B------:R-:W-:Y:S01]  /*8d80*/  FMUL R20, R20, UR9 ;  /* 0x0000000914147c20 */ /* 0x000fe20008400000 */
[--C-:B------:R-:W-:Y:S01]  /*8d90*/  SHF.R.U64 R16, R6, UR8, R7.reuse ;  /* 0x0000000806107c19 */ /* 0x100fe20008001207 */
[----:B------:R-:W-:Y:S01]  /*8da0*/  ULDC.64 UR6, c[0x0][0x620] ;  /* 0x0001880000067ab9 */ /* 0x000fe20000000a00 */
[----:B------:R-:W-:Y:S01]  /*8db0*/  SHF.R.U32.HI R6, RZ, UR8, R7 ;  /* 0x00000008ff067c19 */ /* 0x000fe20008011607 */
[----:B------:R-:W-:Y:S01]  /*8dc0*/  ULDC.64 UR8, c[0x0][0x640] ;  /* 0x0001900000087ab9 */ /* 0x000fe20000000a00 */
[----:B------:R-:W-:Y:S01]  /*8dd0*/  IADD3 R7, P0, RZ, -R16, RZ ;  /* 0x80000010ff077210 */ /* 0x000fe20007f1e0ff */
[----:B------:R-:W0:Y:S01]  /*8de0*/  F2I.U32.TRUNC.NTZ R20, R20 ;  /* 0x0000001400147305 */ /* 0x000e22000020f000 */
[----:B------:R-:W3:Y:S01]  /*8df0*/  LDC R22, c[0x0][0x148] ;  /* 0x00005200ff167b82 */ /* 0x000ee20000000800 */
[----:B------:R-:W-:Y:S02]  /*8e00*/  ULDC UR5, c[0x0][0x618] ;  /* 0x0001860000057ab9 */ /* 0x000fe40000000800 */
[----:B------:R-:W-:Y:S01]  /*8e10*/  IMAD.X R6, RZ, RZ, ~R6, P0 ;  /* 0x000000ffff067224 */ /* 0x000fe200000e0e06 */
[----:B------:R-:W-:-:S03]  /*8e20*/  ISETP.NE.U32.AND P0, PT, RZ, UR8, PT ;  /* 0x00000008ff007c0c */ /* 0x000fc6000bf05070 */
[----:B------:R-:W-:Y:S01]  /*8e30*/  IMAD R6, R6, UR6, RZ ;  /* 0x0000000606067c24 */ /* 0x000fe2000f8e02ff */
[----:B------:R-:W-:-:S03]  /*8e40*/  ISETP.NE.AND.EX P0, PT, RZ, UR9, PT, P0 ;  /* 0x00000009ff007c0c */ /* 0x000fc6000bf05300 */
[C---:B------:R-:W-:Y:S02]  /*8e50*/  IMAD R9, R7.reuse, UR7, R6 ;  /* 0x0000000707097c24 */ /* 0x040fe4000f8e0206 */
[----:B------:R-:W-:Y:S01]  /*8e60*/  IMAD.WIDE.U32 R6, R7, UR6, R2 ;  /* 0x0000000607067c25 */ /* 0x000fe2000f8e0002 */
[----:B------:R-:W-:-:S03]  /*8e70*/  ULDC UR6, c[0x0][0x154] ;  /* 0x0000550000067ab9 */ /* 0x000fc60000000800 */
[----:B0-----:R-:W-:Y:S02]  /*8e80*/  IMAD.MOV R8, RZ, RZ, -R20 ;  /* 0x000000ffff087224 */ /* 0x001fe400078e0a14 */
[----:B------:R-:W-:Y:S02]  /*8e90*/  IMAD.IADD R7, R7, 0x1, R9 ;  /* 0x0000000107077824 */ /* 0x000fe400078e0209 */
[----:B-1----:R-:W-:Y:S01]  /*8ea0*/  IMAD R18, R19, R8, R18 ;  /* 0x0000000813127224 */ /* 0x002fe200078e0212 */
[----:B--2---:R-:W-:Y:S02]  /*8eb0*/  I2FP.F32.U32 R8, R13 ;  /* 0x0000000d00087245 */ /* 0x004fe40000201000 */
[--C-:B------:R-:W-:Y:S02]  /*8ec0*/  SHF.R.U64 R19, R6, UR5, R7.reuse ;  /* 0x0000000506137c19 */ /* 0x100fe40008001207 */
[----:B------:R-:W-:Y:S01]  /*8ed0*/  SHF.R.U32.HI R6, RZ, UR5, R7 ;  /* 0x00000005ff067c19 */ /* 0x000fe20008011607 */
[----:B------:R-:W-:Y:S01]  /*8ee0*/  FMUL R8, R8, UR6 ;  /* 0x0000000608087c20 */ /* 0x000fe20008400000 */
[----:B------:R-:W-:-:S02]  /*8ef0*/  ULDC UR5, c[0x0][0x608] ;  /* 0x0001820000057ab9 */ /* 0x000fc40000000800 */
[--C-:B------:R-:W-:Y:S01]  /*8f00*/  SHF.R.U64 R21, R19, UR5, R6.reuse ;  /* 0x0000000513157c19 */ /* 0x100fe20008001206 */
[----:B------:R0:W1:Y:S01]  /*8f10*/  F2I.U32.TRUNC.NTZ R24, R8 ;  /* 0x0000000800187305 */ /* 0x000062000020f000 */
[----:B------:R-:W-:Y:S01]  /*8f20*/  SHF.R.U32.HI R6, RZ, UR5, R6 ;  /* 0x00000005ff067c19 */ /* 0x000fe20008011606 */
[----:B------:R-:W-:-:S03]  /*8f30*/  ULDC UR5, c[0x0][0x658] ;  /* 0x0001960000057ab9 */ /* 0x000fc60000000800 */
[--C-:B------:R-:W-:Y:S02]  /*8f40*/  SHF.R.U64 R20, R21, UR5, R6.reuse ;  /* 0x0000000515147c19 */ /* 0x100fe40008001206 */
[----:B------:R-:W-:-:S03]  /*8f50*/  SHF.R.U32.HI R23, RZ, UR5, R6 ;  /* 0x00000005ff177c19 */ /* 0x000fc60008011606 */
[----:B------:R-:W-:Y:S02]  /*8f60*/  IMAD.MOV.U32 R6, RZ, RZ, R20 ;  /* 0x000000ffff067224 */ /* 0x000fe400078e0014 */
[----:B------:R-:W-:Y:S01]  /*8f70*/  IMAD.MOV.U32 R7, RZ, RZ, R23 ;  /* 0x000000ffff077224 */ /* 0x000fe200078e0017 */
[----:B0-----:R-:W-:Y:S06]  /*8f80*/  @!P0 BRA `(.L_x_185) ;  /* 0x0000000000288947 */ /* 0x001fec0003800000 */
        /* <DEDUP_REMOVED lines=10> */
.L_x_185:
[----:B------:R-:W-:Y:S01]  /*9030*/  ULDC UR5, c[0x0][0x648] ;  /* 0x0001920000057ab9 */ /* 0x000fe20000000800 */
[----:B------:R-:W-:Y:S01]  /*9040*/  LOP3.LUT R21, R21, UR17, RZ, 0xc0, !PT ;  /* 0x0000001115157c12 */ /* 0x000fe2000f8ec0ff */
[----:B-1----:R-:W-:Y:S01]  /*9050*/  IMAD.MOV R24, RZ, RZ, -R24 ;  /* 0x000000ffff187224 */ /* 0x002fe200078e0a18 */
[----:B------:R-:W-:Y:S01]  /*9060*/  SHF.R.U64 R6, R6, UR5, R7 ;  /* 0x0000000506067c19 */ /* 0x000fe20008001207 */
[----:B------:R-:W-:Y:S01]  /*9070*/  ULDC UR5, c[0x0][0x638] ;  /* 0x00018e0000057ab9 */ /* 0x000fe20000000800 */
[----:B------:R-:W-:Y:S01]  /*9080*/  LOP3.LUT R9, R19, UR4, RZ, 0xc0, !PT ;  /* 0x0000000413097c12 */ /* 0x000fe2000f8ec0ff */
[----:B---3--:R-:W-:Y:S01]  /*9090*/  @P3 IMAD R18, R22, R24, R13 ;  /* 0x0000001816123224 */ /* 0x008fe200078e020d */
[----:B------:R-:W-:Y:S01]  /*90a0*/  ULDC UR6, c[0x0][0x610] ;  /* 0x0001840000067ab9 */ /* 0x000fe20000000800 */
[----:B------:R-:W-:Y:S02]  /*90b0*/  IMAD.MOV R7, RZ, RZ, -R6 ;  /* 0x000000ffff077224 */ /* 0x000fe400078e0a06 */
[----:B------:R-:W-:-:S02]  /*90c0*/  IMAD R21, R6, UR18, R21 ;  /* 0x0000001206157c24 */ /* 0x000fc4000f8e0215 */
[----:B------:R-:W-:Y:S01]  /*90d0*/  IMAD R20, R7, UR5, R20 ;  /* 0x0000000507147c24 */ /* 0x000fe2000f8e0214 */
[----:B------:R-:W-:Y:S01]  /*90e0*/  ULDC UR5, c[0x0][0x600] ;  /* 0x0001800000057ab9 */ /* 0x000fe20000000800 */
[----:B------:R-:W-:Y:S02]  /*90f0*/  IMAD R18, R21, UR6, R18 ;  /* 0x0000000615127c24 */ /* 0x000fe4000f8e0212 */
[----:B------:R-:W-:Y:S02]  /*9100*/  IMAD R9, R20, UR5, R9 ;  /* 0x0000000514097c24 */ /* 0x000fe4000f8e0209 */
[----:B------:R-:W-:-:S03]  /*9110*/  IMAD.MOV.U32 R6, RZ, RZ, 0x1 ;  /* 0x00000001ff067424 */ /* 0x000fc600078e00ff */
[----:B------:R-:W-:Y:S02]  /*9120*/  SEL R7, R9, R18, !P3 ;  /* 0x0000001209077207 */ /* 0x000fe40005800000 */
[----:B------:R-:W-:-:S07]  /*9130*/  SEL R18, R18, R9, !P3 ;  /* 0x0000000912127207 */ /* 0x000fce0005800000 */
.L_x_183:
[----:B------:R-:W-:Y:S05]  /*9140*/  BSYNC B1 ;  /* 0x0000000000017941 */ /* 0x000fea0003800000 */
.L_x_182:
[----:B------:R-:W-:-:S13]  /*9150*/  LOP3.LUT P0, RZ, R6, 0xff, RZ, 0xc0, !PT ;  /* 0x000000ff06ff7812 */ /* 0x000fda000780c0ff */
[----:B------:R-:W-:Y:S05]  /*9160*/  @P0 BRA `(.L_x_186) ;  /* 0xfffffff400480947 */ /* 0x000fea000383ffff */
[----:B------:R-:W-:Y:S05]  /*9170*/  BSYNC B0 ;  /* 0x0000000000007941 */ /* 0x000fea0003800000 */
.L_x_175:
[----:B------:R-:W-:-:S03]  /*9180*/  UMOV UR5, 0xffffffff ;  /* 0xffffffff00057882 */ /* 0x000fc60000000000 */
[----:B------:R-:W-:Y:S05]  /*9190*/  BRA.DIV UR5, `(.L_x_187) ;  /* 0x0000000605407947 */ /* 0x000fea000b800000 */
[----:B------:R-:W-:-:S13]  /*91a0*/  ELECT P0, URZ, PT ;  /* 0x00000000003f782f */ /* 0x000fda0003800000 */
.L_x_202:
[----:B------:R-:W-:Y:S04]  /*91b0*/  BSSY B0, `(.L_x_188) ;  /* 0x0000034000007945 */ /* 0x000fe80003800000 */
[----:B------:R-:W-:Y:S05]  /*91c0*/  @!P0 BRA `(.L_x_189) ;  /* 0x0000000000c88947 */ /* 0x000fea0003800000 */
[----:B------:R-:W-:-:S04]  /*91d0*/  LOP3.LUT R4, R4, 0x2, RZ, 0xfc, !PT ;  /* 0x0000000204047812 */ /* 0x000fc800078efcff */
[----:B------:R-:W-:-:S13]  /*91e0*/  ISETP.NE.AND P0, PT, R4, 0x3, PT ;  /* 0x000000030400780c */ /* 0x000fda0003f05270 */
[----:B------:R-:W-:Y:S05]  /*91f0*/  @!P0 BRA `(.L_x_190) ;  /* 0x0000000000048947 */ /* 0x000fea0003800000 */
[----:B------:R-:W-:Y:S01]  /*9200*/  BPT.TRAP 0x1 ;  /* 0x000000040000795c */ /* 0x000fe20000300000 */
.L_x_190:
[----:B------:R-:W0:Y:S01]  /*9210*/  S2R R3, SR_CgaCtaId ;  /* 0x0000000000037919 */ /* 0x000e220000008800 */
[----:B------:R-:W-:-:S04]  /*9220*/  MOV R0, 0x400 ;  /* 0x0000040000007802 */ /* 0x000fc80000000f00 */
[----:B0-----:R-:W-:Y:S02]  /*9230*/  LEA R0, R3, R0, 0x18 ;  /* 0x0000000003007211 */ /* 0x001fe400078ec0ff */
[----:B------:R-:W-:-:S03]  /*9240*/  SHF.L.U32 R3, R5, 0x1f, RZ ;  /* 0x0000001f05037819 */ /* 0x000fc600000006ff */
[----:B------:R-:W-:-:S04]  /*9250*/  VIADD R0, R0, 0x28 ;  /* 0x0000002800007836 */ /* 0x000fc80000000000 */
[C---:B------:R-:W-:Y:S02]  /*9260*/  IMAD R6, R17.reuse, 0x8, R0 ;  /* 0x0000000811067824 */ /* 0x040fe400078e0200 */
[----:B------:R-:W-:Y:S02]  /*9270*/  VIADD R17, R17, 0x1 ;  /* 0x0000000111117836 */ /* 0x000fe40000000000 */
[----:B------:R-:W0:Y:S03]  /*9280*/  SYNCS.PHASECHK.TRANS64.TRYWAIT P0, [R6+URZ], R3 ;  /* 0x00000003060075a7 */ /* 0x000e26000800017f */
[----:B------:R-:W-:-:S04]  /*9290*/  ISETP.NE.AND P1, PT, R17, 0x5, PT ;  /* 0x000000051100780c */ /* 0x000fc80003f25270 */
[----:B------:R-:W-:Y:S02]  /*92a0*/  SEL R2, RZ, 0x1, P1 ;  /* 0x00000001ff027807 */ /* 0x000fe40000800000 */
[----:B------:R-:W-:Y:S02]  /*92b0*/  SEL R17, R17, RZ, P1 ;  /* 0x000000ff11117207 */ /* 0x000fe40000800000 */
[----:B------:R-:W-:-:S03]  /*92c0*/  LOP3.LUT R8, R5, R2, RZ, 0x3c, !PT ;  /* 0x0000000205087212 */ /* 0x000fc600078e3cff */
[----:B------:R-:W-:Y:S01]  /*92d0*/  IMAD R7, R17, 0x8, R0 ;  /* 0x0000000811077824 */ /* 0x000fe200078e0200 */
[----:B------:R-:W-:Y:S01]  /*92e0*/  SHF.L.U32 R4, R8, 0x1f, RZ ;  /* 0x0000001f08047819 */ /* 0x000fe200000006ff */
[----:B0-----:R-:W-:Y:S06]  /*92f0*/  @!P0 BRA `(.L_x_191) ;  /* 0x0000000400088947 */ /* 0x001fec0003800000 */
.L_x_203:
[----:B------:R-:W1:Y:S01]  /*9300*/  SYNCS.PHASECHK.TRANS64.TRYWAIT P0, [R7+URZ], R4 ;  /* 0x00000004070075a7 */ /* 0x000e62000800017f */
[----:B------:R-:W-:-:S05]  /*9310*/  VIADD R2, R17, 0x1 ;  /* 0x0000000111027836 */ /* 0x000fca0000000000 */
[----:B------:R-:W-:-:S04]  /*9320*/  ISETP.NE.AND P1, PT, R2, 0x5, PT ;  /* 0x000000050200780c */ /* 0x000fc80003f25270 */
[----:B0-----:R-:W-:Y:S02]  /*9330*/  SEL R3, RZ, 0x1, P1 ;  /* 0x00000001ff037807 */ /* 0x001fe40000800000 */
[----:B------:R-:W-:Y:S02]  /*9340*/  SEL R9, R2, RZ, P1 ;  /* 0x000000ff02097207 */ /* 0x000fe40000800000 */
[----:B------:R-:W-:-:S03]  /*9350*/  LOP3.LUT R8, R8, R3, RZ, 0x3c, !PT ;  /* 0x0000000308087212 */ /* 0x000fc600078e3cff */
[----:B------:R-:W-:Y:S01]  /*9360*/  IMAD R10, R9, 0x8, R0 ;  /* 0x00000008090a7824 */ /* 0x000fe200078e0200 */
[----:B------:R-:W-:Y:S01]  /*9370*/  SHF.L.U32 R5, R8, 0x1f, RZ ;  /* 0x0000001f08057819 */ /* 0x000fe200000006ff */
[----:B-1----:R-:W-:Y:S06]  /*9380*/  @!P0 BRA `(.L_x_192) ;  /* 0x0000000000f88947 */ /* 0x002fec0003800000 */
.L_x_204:
[----:B------:R-:W1:Y:S01]  /*9390*/  SYNCS.PHASECHK.TRANS64.TRYWAIT P0, [R10+URZ], R5 ;  /* 0x000000050a0075a7 */ /* 0x000e62000800017f */
[----:B------:R-:W-:-:S05]  /*93a0*/  VIADD R2, R9, 0x1 ;  /* 0x0000000109027836 */ /* 0x000fca0000000000 */
[----:B------:R-:W-:-:S04]  /*93b0*/  ISETP.NE.AND P1, PT, R2, 0x5, PT ;  /* 0x000000050200780c */ /* 0x000fc80003f25270 */
[----:B------:R-:W-:Y:S02]  /*93c0*/  SEL R3, RZ, 0x1, P1 ;  /* 0x00000001ff037807 */ /* 0x000fe40000800000 */
[----:B0-----:R-:W-:Y:S02]  /*93d0*/  SEL R7, R2, RZ, P1 ;  /* 0x000000ff02077207 */ /* 0x001fe40000800000 */
[----:B------:R-:W-:-:S03]  /*93e0*/  LOP3.LUT R9, R8, R3, RZ, 0x3c, !PT ;  /* 0x0000000308097212 */ /* 0x000fc600078e3cff */
[----:B------:R-:W-:Y:S01]  /*93f0*/  IMAD R11, R7, 0x8, R0 ;  /* 0x00000008070b7824 */ /* 0x000fe200078e0200 */
[----:B------:R-:W-:Y:S01]  /*9400*/  SHF.L.U32 R6, R9, 0x1f, RZ ;  /* 0x0000001f09067819 */ /* 0x000fe200000006ff */
[----:B-1----:R-:W-:Y:S06]  /*9410*/  @!P0 BRA `(.L_x_193) ;  /* 0x0000000000e88947 */ /* 0x002fec0003800000 */
.L_x_205:
[----:B------:R-:W1:Y:S01]  /*9420*/  SYNCS.PHASECHK.TRANS64.TRYWAIT P0, [R11+URZ], R6 ;  /* 0x000000060b0075a7 */ /* 0x000e62000800017f */
[----:B------:R-:W-:-:S05]  /*9430*/  VIADD R2, R7, 0x1 ;  /* 0x0000000107027836 */ /* 0x000fca0000000000 */
[----:B------:R-:W-:-:S04]  /*9440*/  ISETP.NE.AND P1, PT, R2, 0x5, PT ;  /* 0x000000050200780c */ /* 0x000fc80003f25270 */
[----:B------:R-:W-:Y:S02]  /*9450*/  SEL R4, RZ, 0x1, P1 ;  /* 0x00000001ff047807 */ /* 0x000fe40000800000 */
[----:B------:R-:W-:Y:S02]  /*9460*/  SEL R3, R2, RZ, P1 ;  /* 0x000000ff02037207 */ /* 0x000fe40000800000 */
[----:B------:R-:W-:Y:S01]  /*9470*/  LOP3.LUT R4, R9, R4, RZ, 0x3c, !PT ;  /* 0x0000000409047212 */ /* 0x000fe200078e3cff */
[----:B-1----:R-:W-:Y:S06]  /*9480*/  @!P0 BRA `(.L_x_194) ;  /* 0x0000000000e08947 */ /* 0x002fec0003800000 */
.L_x_206:
[----:B------:R-:W-:Y:S01]  /*9490*/  IMAD R3, R3, 0x8, R0 ;  /* 0x0000000803037824 */ /* 0x000fe200078e0200 */
[----:B------:R-:W-:-:S07]  /*94a0*/  SHF.L.U32 R0, R4, 0x1f, RZ ;  /* 0x0000001f04007819 */ /* 0x000fce00000006ff */
.L_x_195:
[----:B--2---:R2:W3:Y:S02]  /*94b0*/  SYNCS.PHASECHK.TRANS64.TRYWAIT P0, [R3+URZ], R0 ;  /* 0x00000000030075a7 */ /* 0x0044e4000800017f */
[----:B---3--:R-:W-:Y:S05]  /*94c0*/  @!P0 NANOSLEEP.SYNCS 0x989680 ;  /* 0x009896800000895d */ /* 0x008fea0003900000 */
[----:B------:R-:W3:Y:S02]  /*94d0*/  @!P0 SYNCS.PHASECHK.TRANS64 P0, [R3+URZ], R0 ;  /* 0x00000000030085a7 */ /* 0x000ee4000800007f */
[----:B---3--:R-:W-:Y:S05]  /*94e0*/  @!P0 BRA `(.L_x_195) ;  /* 0xfffffffc00f08947 */ /* 0x008fea000383ffff */
.L_x_189:
[----:B------:R-:W-:Y:S05]  /*94f0*/  BSYNC B0 ;  /* 0x0000000000007941 */ /* 0x000fea0003800000 */
.L_x_188:
[----:B------:R-:W-:Y:S05]  /*9500*/  EXIT ;  /* 0x000000000000794d */ /* 0x000fea0003800000 */
.L_x_21:
[----:B-1----:R-:W-:-:S04]  /*9510*/  IMAD.U32 R12, RZ, RZ, UR6 ;  /* 0x00000006ff0c7e24 */ /* 0x002fc8000f8e00ff */
[----:B------:R1:W4:Y:S03]  /*9520*/  SYNCS.PHASECHK.TRANS64.TRYWAIT P1, [R12+URZ], R11 ;  /* 0x0000000b0c0075a7 */ /* 0x000326000802017f */
[----:B----4-:R-:W-:Y:S05]  /*9530*/  @!P1 NANOSLEEP.SYNCS 0x989680 ;  /* 0x009896800000995d */ /* 0x010fea0003900000 */
[----:B------:R-:W4:Y:S02]  /*9540*/  @!P1 SYNCS.PHASECHK.TRANS64 P1, [R12+URZ], R11 ;  /* 0x0000000b0c0095a7 */ /* 0x000f24000802007f */
[----:B----4-:R-:W-:Y:S05]  /*9550*/  @!P1 BRA `(.L_x_21) ;  /* 0xfffffffc00ec9947 */ /* 0x010fea000383ffff */
[----:B------:R-:W-:Y:S05]  /*9560*/  BRA `(.L_x_20) ;  /* 0xffffff8000887947 */ /* 0x000fea000383ffff */
.L_x_27:
[----:B-1----:R-:W-:-:S04]  /*9570*/  IMAD.U32 R142, RZ, RZ, UR12 ;  /* 0x0000000cff8e7e24 */ /* 0x002fc8000f8e00ff */
[----:B------:R1:W4:Y:S03]  /*9580*/  SYNCS.PHASECHK.TRANS64.TRYWAIT P1, [R142+URZ], R13 ;  /* 0x0000000d8e0075a7 */ /* 0x000326000802017f */
[----:B----4-:R-:W-:Y:S05]  /*9590*/  @!P1 NANOSLEEP.SYNCS 0x989680 ;  /* 0x009896800000995d */ /* 0x010fea0003900000 */
[----:B------:R-:W4:Y:S02]  /*95a0*/  @!P1 SYNCS.PHASECHK.TRANS64 P1, [R142+URZ], R13 ;  /* 0x0000000d8e0095a7 */ /* 0x000f24000802007f */
[----:B----4-:R-:W-:Y:S05]  /*95b0*/  @!P1 BRA `(.L_x_27) ;  /* 0xfffffffc00ec9947 */ /* 0x010fea000383ffff */
[----:B------:R-:W-:Y:S05]  /*95c0*/  BRA `(.L_x_26) ;  /* 0xffffff8800f87947 */ /* 0x000fea000383ffff */
.L_x_176:
[----:B------:R-:W-:Y:S01]  /*95d0*/  BSSY B1, `(.L_x_196) ;  /* 0x0000006000017945 */ /* 0x000fe20003800000 */
[----:B------:R-:W-:-:S07]  /*95e0*/  IMAD.MOV.U32 R6, RZ, RZ, -0x1 ;  /* 0xffffffffff067424 */ /* 0x000fce00078e00ff */
[----:B------:R-:W-:Y:S05]  /*95f0*/  WARPSYNC.COLLECTIVE R6, `(.L_x_197) ;  /* 0x00000000060c7348 */ /* 0x000fea0003c00000 */
[----:B------:R-:W-:Y:S02]  /*9600*/  ELECT P0, UR62, PT ;  /* 0x00000000003e782f */ /* 0x000fe40003800000 */
[----:B------:R-:W-:Y:S01]  /*9610*/  MOV R6, UR62 ;  /* 0x0000003e00067c02 */ /* 0x000fe20008000f00 */
[----:B------:R-:W-:Y:S10]  /*9620*/  ENDCOLLECTIVE ;  /* 0x000000000000791b */ /* 0x000ff40003800000 */
.L_x_197:
[----:B------:R-:W-:Y:S05]  /*9630*/  BSYNC B1 ;  /* 0x0000000000017941 */ /* 0x000fea0003800000 */
.L_x_196:
[----:B------:R-:W-:Y:S05]  /*9640*/  BRA `(.L_x_198) ;  /* 0xfffffff0001c7947 */ /* 0x000fea000383ffff */
.L_x_179:
[----:B0-----:R0:W1:Y:S02]  /*9650*/  SYNCS.PHASECHK.TRANS64.TRYWAIT P0, [R22+URZ+0x28], R9 ;  /* 0x00002809160075a7 */ /* 0x001064000800017f */
[----:B-1----:R-:W-:Y:S05]  /*9660*/  @!P0 NANOSLEEP.SYNCS 0x989680 ;  /* 0x009896800000895d */ /* 0x002fea0003900000 */
[----:B------:R-:W1:Y:S02]  /*9670*/  @!P0 SYNCS.PHASECHK.TRANS64 P0, [R22+URZ+0x28], R9 ;  /* 0x00002809160085a7 */ /* 0x000e64000800007f */
[----:B-1----:R-:W-:Y:S05]  /*9680*/  @!P0 BRA `(.L_x_179) ;  /* 0xfffffffc00f08947 */ /* 0x002fea000383ffff */
[----:B------:R-:W-:Y:S05]  /*9690*/  BRA `(.L_x_199) ;  /* 0xfffffff0005c7947 */ /* 0x000fea000383ffff */
.L_x_187:
[----:B------:R-:W-:Y:S01]  /*96a0*/  BSSY B0, `(.L_x_200) ;  /* 0x0000006000007945 */ /* 0x000fe20003800000 */
[----:B------:R-:W-:-:S07]  /*96b0*/  IMAD.MOV.U32 R6, RZ, RZ, -0x1 ;  /* 0xffffffffff067424 */ /* 0x000fce00078e00ff */
[----:B------:R-:W-:Y:S05]  /*96c0*/  WARPSYNC.COLLECTIVE R6, `(.L_x_201) ;  /* 0x00000000060c7348 */ /* 0x000fea0003c00000 */
[----:B------:R-:W-:Y:S02]  /*96d0*/  ELECT P0, UR62, PT ;  /* 0x00000000003e782f */ /* 0x000fe40003800000 */
[----:B------:R-:W-:Y:S01]  /*96e0*/  MOV R6, UR62 ;  /* 0x0000003e00067c02 */ /* 0x000fe20008000f00 */
[----:B------:R-:W-:Y:S10]  /*96f0*/  ENDCOLLECTIVE ;  /* 0x000000000000791b */ /* 0x000ff40003800000 */
.L_x_201:
[----:B------:R-:W-:Y:S05]  /*9700*/  BSYNC B0 ;  /* 0x0000000000007941 */ /* 0x000fea0003800000 */
.L_x_200:
[----:B------:R-:W-:Y:S05]  /*9710*/  BRA `(.L_x_202) ;  /* 0xfffffff800a47947 */ /* 0x000fea000383ffff */
.L_x_191:
[----:B0-----:R0:W1:Y:S02]  /*9720*/  SYNCS.PHASECHK.TRANS64.TRYWAIT P0, [R6+URZ], R3 ;  /* 0x00000003060075a7 */ /* 0x001064000800017f */
[----:B-1----:R-:W-:Y:S05]  /*9730*/  @!P0 NANOSLEEP.SYNCS 0x989680 ;  /* 0x009896800000895d */ /* 0x002fea0003900000 */
[----:B------:R-:W1:Y:S02]  /*9740*/  @!P0 SYNCS.PHASECHK.TRANS64 P0, [R6+URZ], R3 ;  /* 0x00000003060085a7 */ /* 0x000e64000800007f */
[----:B-1----:R-:W-:Y:S05]  /*9750*/  @!P0 BRA `(.L_x_191) ;  /* 0xfffffffc00f08947 */ /* 0x002fea000383ffff */
[----:B------:R-:W-:Y:S05]  /*9760*/  BRA `(.L_x_203) ;  /* 0xfffffff800e47947 */ /* 0x000fea000383ffff */
.L_x_192:
[----:B0-----:R0:W1:Y:S02]  /*9770*/  SYNCS.PHASECHK.TRANS64.TRYWAIT P0, [R7+URZ], R4 ;  /* 0x00000004070075a7 */ /* 0x001064000800017f */
[----:B-1----:R-:W-:Y:S05]  /*9780*/  @!P0 NANOSLEEP.SYNCS 0x989680 ;  /* 0x009896800000895d */ /* 0x002fea0003900000 */
[----:B------:R-:W1:Y:S02]  /*9790*/  @!P0 SYNCS.PHASECHK.TRANS64 P0, [R7+URZ], R4 ;  /* 0x00000004070085a7 */ /* 0x000e64000800007f */
[----:B-1----:R-:W-:Y:S05]  /*97a0*/  @!P0 BRA `(.L_x_192) ;  /* 0xfffffffc00f08947 */ /* 0x002fea000383ffff */
[----:B------:R-:W-:Y:S05]  /*97b0*/  BRA `(.L_x_204) ;  /* 0xfffffff800f47947 */ /* 0x000fea000383ffff */
.L_x_193:
[----:B0-----:R0:W1:Y:S02]  /*97c0*/  SYNCS.PHASECHK.TRANS64.TRYWAIT P0, [R10+URZ], R5 ;  /* 0x000000050a0075a7 */ /* 0x001064000800017f */
[----:B-1----:R-:W-:Y:S05]  /*97d0*/  @!P0 NANOSLEEP.SYNCS 0x989680 ;  /* 0x009896800000895d */ /* 0x002fea0003900000 */
[----:B------:R-:W1:Y:S02]  /*97e0*/  @!P0 SYNCS.PHASECHK.TRANS64 P0, [R10+URZ], R5 ;  /* 0x000000050a0085a7 */ /* 0x000e64000800007f */
[----:B-1----:R-:W-:Y:S05]  /*97f0*/  @!P0 BRA `(.L_x_193) ;  /* 0xfffffffc00f08947 */ /* 0x002fea000383ffff */
[----:B------:R-:W-:Y:S05]  /*9800*/  BRA `(.L_x_205) ;  /* 0xfffffffc00047947 */ /* 0x000fea000383ffff */
.L_x_194:
[----:B-1----:R1:W2:Y:S02]  /*9810*/  SYNCS.PHASECHK.TRANS64.TRYWAIT P0, [R11+URZ], R6 ;  /* 0x000000060b0075a7 */ /* 0x0022a4000800017f */
[----:B--2---:R-:W-:Y:S05]  /*9820*/  @!P0 NANOSLEEP.SYNCS 0x989680 ;  /* 0x009896800000895d */ /* 0x004fea0003900000 */
[----:B------:R-:W2:Y:S02]  /*9830*/  @!P0 SYNCS.PHASECHK.TRANS64 P0, [R11+URZ], R6 ;  /* 0x000000060b0085a7 */ /* 0x000ea4000800007f */
[----:B--2---:R-:W-:Y:S05]  /*9840*/  @!P0 BRA `(.L_x_194) ;  /* 0xfffffffc00f08947 */ /* 0x004fea000383ffff */
[----:B------:R-:W-:Y:S05]  /*9850*/  BRA `(.L_x_206) ;  /* 0xfffffffc000c7947 */ /* 0x000fea000383ffff */
.L_x_207:
[----:B------:R-:W-:-:S00]  /*9860*/  BRA `(.L_x_207) ;  /* 0xfffffffc00fc7947 */ /* 0x000fc0000383ffff */
[----:B------:R-:W-:-:S00]  /*9870*/  NOP ;  /* 0x0000000000007918 */ /* 0x000fc00000000000 */
        /* <DEDUP_REMOVED lines=8> */
.L_x_208:


//--------------------- .nv.shared._ZN7cutlass13device_kernelINS_4gemm6kernel13GemmUniversalIN4cute5tupleIJiiiiEEENS1_10collective13CollectiveMmaINS1_37MainloopSm90TmaGmmaWarpSpecializedFP8ILi5ENS5_IJNS4_1CILi1EEENSA_ILi2EEESB_EEENS1_35KernelTmaWarpSpecializedCooperativeEEENS5_IJNSA_ILi128EEESG_SG_EEENS_12float_e4m3_tENS5_IJlSB_lEEESI_SJ_NS4_8TiledMMAINS4_8MMA_AtomIJNS4_4SM904GMMA31MMA_64x128x32_F32E4M3E4M3_SS_TNILNSN_7ScaleInE1ELSP_1EEEEEENS4_6LayoutINS5_IJSC_SB_SB_EEENS5_IJSB_NSA_ILi0EEESU_EEEEENS5_IJNS4_10UnderscoreESX_SX_EEEEENS4_23SM90_TMA_LOAD_MULTICASTENS4_14ComposedLayoutINS4_7SwizzleILi3ELi4ELi3EEENS4_18smem_ptr_flag_bitsILi8EEENSS_INS5_IJNSA_ILi8EEESG_EEENS5_IJSG_SB_EEEEEEEvNS4_8identityENS4_13SM90_TMA_LOADES1A_vS1B_EENS_8epilogue10collective6detail29Sm90TmaWarpSpecializedAdapterINS1F_15DefaultEpilogueISI_SJ_SJ_NS1E_6thread17LinearCombinationISI_Li1EffLNS1J_9ScaleType4KindE0ELNS_15FloatRoundStyleE2ESI_EENS1_15EpilogueDefaultEEEEEvvEEEEvNT_6ParamsE --------------------------
	.section	.nv.shared._ZN7cutlass13device_kernelINS_4gemm6kernel13GemmUniversalIN4cute5tupleIJiiiiEEENS1_10collective13CollectiveMmaINS1_37MainloopSm90TmaGmmaWarpSpecializedFP8ILi5ENS5_IJNS4_1CILi1EEENSA_ILi2EEESB_EEENS1_35KernelTmaWarpSpecializedCooperativeEEENS5_IJNSA_ILi128EEESG_SG_EEENS_12float_e4m3_tENS5_IJlSB_lEEESI_SJ_NS4_8TiledMMAINS4_8MMA_AtomIJNS4_4SM904GMMA31MMA_64x128x32_F32E4M3E4M3_SS_TNILNSN_7ScaleInE1ELSP_1EEEEEENS4_6LayoutINS5_IJSC_SB_SB_EEENS5_IJSB_NSA_ILi0EEESU_EEEEENS5_IJNS4_10UnderscoreESX_SX_EEEEENS4_23SM90_TMA_LOAD_MULTICASTENS4_14ComposedLayoutINS4_7SwizzleILi3ELi4ELi3EEENS4_18smem_ptr_flag_bitsILi8EEENSS_INS5_IJNSA_ILi8EEESG_EEENS5_IJSG_SB_EEEEEEEvNS4_8identityENS4_13SM90_TMA_LOADES1A_vS1B_EENS_8epilogue10collective6detail29Sm90TmaWarpSpecializedAdapterINS1F_15DefaultEpilogueISI_SJ_SJ_NS1E_6thread17LinearCombinationISI_Li1EffLNS1J_9ScaleType4KindE0ELNS_15FloatRoundStyleE2ESI_EENS1_15EpilogueDefaultEEEEEvvEEEEvNT_6ParamsE,"aw",@nobits
	.sectionflags	@""
	.align	16
	.zero		1024


//--------------------- .nv.shared.reserved.0     --------------------------
	.section	.nv.shared.reserved.0,"aw",@nobits
	.weak		__nv_reservedSMEM_offset_0_alias
	.size		__nv_reservedSMEM_offset_0_alias, 0, 0
	.other		__nv_reservedSMEM_offset_0_alias,@"STO_CUDA_RESERVED_SHARED STV_DEFAULT"
__nv_reservedSMEM_offset_0_alias:
	.zero		0


//--------------------- .nv.global                --------------------------
	.section	.nv.global,"aw",@nobits
.nv.global:
	.type		_ZN39_INTERNAL_f77213b0_4_k_cu_72c3b3de_46834cute1_E,@object
	.size		_ZN39_INTERNAL_f77213b0_4_k_cu_72c3b3de_46834cute1_E,(_ZN39_INTERNAL_f77213b0_4_k_cu_72c3b3de_46834cuda3std3__45__cpo6cbeginE - _ZN39_INTERNAL_f77213b0_4_k_cu_72c3b3de_46834cute1_E)
_ZN39_INTERNAL_f77213b0_4_k_cu_72c3b3de_46834cute1_E:
	.zero		1
	.type		_ZN39_INTERNAL_f77213b0_4_k_cu_72c3b3de_46834cuda3std3__45__cpo6cbeginE,@object
	.size		_ZN39_INTERNAL_f77213b0_4_k_cu_72c3b3de_46834cuda3std3__45__cpo6cbeginE,(_ZN39_INTERNAL_f77213b0_4_k_cu_72c3b3de_46834cuda3std3__48in_placeE - _ZN39_INTERNAL_f77213b0_4_k_cu_72c3b3de_46834cuda3std3__45__cpo6cbeginE)
_ZN39_INTERNAL_f77213b0_4_k_cu_72c3b3de_46834cuda3std3__45__cpo6cbeginE:
	.zero		1
	.type		_ZN39_INTERNAL_f77213b0_4_k_cu_72c3b3de_46834cuda3std3__48in_placeE,@object
	.size		_ZN39_INTERNAL_f77213b0_4_k_cu_72c3b3de_46834cuda3std3__48in_placeE,(_ZN39_INTERNAL_f77213b0_4_k_cu_72c3b3de_46834cuda3std6ranges3__45__cpo9iter_moveE - _ZN39_INTERNAL_f77213b0_4_k_cu_72c3b3de_46834cuda3std3__48in_placeE)
_ZN39_INTERNAL_f77213b0_4_k_cu_72c3b3de_46834cuda3std3__48in_placeE:
	.zero		1
	.type		_ZN39_INTERNAL_f77213b0_4_k_cu_72c3b3de_46834cuda3std6ranges3__45__cpo9iter_moveE,@object
	.size		_ZN39_INTERNAL_f77213b0_4_k_cu_72c3b3de_46834cuda3std6ranges3__45__cpo9iter_moveE,(_ZN39_INTERNAL_f77213b0_4_k_cu_72c3b3de_46834cuda3std3__45__cpo5beginE - _ZN39_INTERNAL_f77213b0_4_k_cu_72c3b3de_46834cuda3std6ranges3__45__cpo9iter_moveE)
_ZN39_INTERNAL_f77213b0_4_k_cu_72c3b3de_46834cuda3std6ranges3__45__cpo9iter_moveE:
	.zero		1
	.type		_ZN39_INTERNAL_f77213b0_4_k_cu_72c3b3de_46834cuda3std3__45__cpo5beginE,@object
	.size		_ZN39_INTERNAL_f77213b0_4_k_cu_72c3b3de_46834cuda3std3__45__cpo5beginE,(_ZN39_INTERNAL_f77213b0_4_k_cu_72c3b3de_46834cuda3std3__441_GLOBAL__N__f77213b0_4_k_cu_72c3b3de_46836ignoreE - _ZN39_INTERNAL_f77213b0_4_k_cu_72c3b3de_46834cuda3std3__45__cpo5beginE)
_ZN39_INTERNAL_f77213b0_4_k_cu_72c3b3de_46834cuda3std3__45__cpo5beginE:
	.zero		1
	.type		_ZN39_INTERNAL_f77213b0_4_k_cu_72c3b3de_46834cuda3std3__441_GLOBAL__N__f77213b0_4_k_cu_72c3b3de_46836ignoreE,@object
	.size		_ZN39_INTERNAL_f77213b0_4_k_cu_72c3b3de_46834cuda3std3__441_GLOBAL__N__f77213b0_4_k_cu_72c3b3de_46836ignoreE,(_ZN39_INTERNAL_f77213b0_4_k_cu_72c3b3de_46834cute7productE - _ZN39_INTERNAL_f77213b0_4_k_cu_72c3b3de_46834cuda3std3__441_GLOBAL__N__f77213b0_4_k_cu_72c3b3de_46836ignoreE)
_ZN39_INTERNAL_f77213b0_4_k_cu_72c3b3de_46834cuda3std3__441_GLOBAL__N__f77213b0_4_k_cu_72c3b3de_46836ignoreE:
	.zero		1
	.type		_ZN39_INTERNAL_f77213b0_4_k_cu_72c3b3de_46834cute7productE,@object
	.size		_ZN39_INTERNAL_f77213b0_4_k_cu_72c3b3de_46834cute7productE,(_ZN39_INTERNAL_f77213b0_4_k_cu_72c3b3de_46834cuda3std3__45__cpo3endE - _ZN39_INTERNAL_f77213b0_4_k_cu_72c3b3de_46834cute7productE)
_ZN39_INTERNAL_f77213b0_4_k_cu_72c3b3de_46834cute7productE:
	.zero		1
	.type		_ZN39_INTERNAL_f77213b0_4_k_cu_72c3b3de_46834cuda3std3__45__cpo3endE,@object
	.size		_ZN39_INTERNAL_f77213b0_4_k_cu_72c3b3de_46834cuda3std3__45__cpo3endE,(_ZN39_INTERNAL_f77213b0_4_k_cu_72c3b3de_46834cuda3std3__419piecewise_constructE - _ZN39_INTERNAL_f77213b0_4_k_cu_72c3b3de_46834cuda3std3__45__cpo3endE)
_ZN39_INTERNAL_f77213b0_4_k_cu_72c3b3de_46834cuda3std3__45__cpo3endE:
	.zero		1
	.type		_ZN39_INTERNAL_f77213b0_4_k_cu_72c3b3de_46834cuda3std3__419piecewise_constructE,@object
	.size		_ZN39_INTERNAL_f77213b0_4_k_cu_72c3b3de_46834cuda3std3__419piecewise_constructE,(_ZN39_INTERNAL_f77213b0_4_k_cu_72c3b3de_46834cuda3std3__45__cpo4cendE - _ZN39_INTERNAL_f77213b0_4_k_cu_72c3b3de_46834cuda3std3__419piecewise_constructE)
_ZN39_INTERNAL_f77213b0_4_k_cu_72c3b3de_46834cuda3std3__419piecewise_constructE:
	.zero		1
	.type		_ZN39_INTERNAL_f77213b0_4_k_cu_72c3b3de_46834cuda3std3__45__cpo4cendE,@object
	.size		_ZN39_INTERNAL_f77213b0_4_k_cu_72c3b3de_46834cuda3std3__45__cpo4cendE,(_ZN39_INTERNAL_f77213b0_4_k_cu_72c3b3de_46834cuda3std6ranges3__45__cpo4swapE - _ZN39_INTERNAL_f77213b0_4_k_cu_72c3b3de_46834cuda3std3__45__cpo4cendE)
_ZN39_INTERNAL_f77213b0_4_k_cu_72c3b3de_46834cuda3std3__45__cpo4cendE:
	.zero		1
	.type		_ZN39_INTERNAL_f77213b0_4_k_cu_72c3b3de_46834cuda3std6ranges3__45__cpo4swapE,@object
	.size		_ZN39_INTERNAL_f77213b0_4_k_cu_72c3b3de_46834cuda3std6ranges3__45__cpo4swapE,(.L_7 - _ZN39_INTERNAL_f77213b0_4_k_cu_72c3b3de_46834cuda3std6ranges3__45__cpo4swapE)
_ZN39_INTERNAL_f77213b0_4_k_cu_72c3b3de_46834cuda3std6ranges3__45__cpo4swapE:
	.zero		1
.L_7:


//--------------------- .nv.constant0._ZN7cutlass13device_kernelINS_4gemm6kernel13GemmUniversalIN4cute5tupleIJiiiiEEENS1_10collective13CollectiveMmaINS1_37MainloopSm90TmaGmmaWarpSpecializedFP8ILi5ENS5_IJNS4_1CILi1EEENSA_ILi2EEESB_EEENS1_35KernelTmaWarpSpecializedCooperativeEEENS5_IJNSA_ILi128EEESG_SG_EEENS_12float_e4m3_tENS5_IJlSB_lEEESI_SJ_NS4_8TiledMMAINS4_8MMA_AtomIJNS4_4SM904GMMA31MMA_64x128x32_F32E4M3E4M3_SS_TNILNSN_7ScaleInE1ELSP_1EEEEEENS4_6LayoutINS5_IJSC_SB_SB_EEENS5_IJSB_NSA_ILi0EEESU_EEEEENS5_IJNS4_10UnderscoreESX_SX_EEEEENS4_23SM90_TMA_LOAD_MULTICASTENS4_14ComposedLayoutINS4_7SwizzleILi3ELi4ELi3EEENS4_18smem_ptr_flag_bitsILi8EEENSS_INS5_IJNSA_ILi8EEESG_EEENS5_IJSG_SB_EEEEEEEvNS4_8identityENS4_13SM90_TMA_LOADES1A_vS1B_EENS_8epilogue10collective6detail29Sm90TmaWarpSpecializedAdapterINS1F_15DefaultEpilogueISI_SJ_SJ_NS1E_6thread17LinearCombinationISI_Li1EffLNS1J_9ScaleType4KindE0ELNS_15FloatRoundStyleE2ESI_EENS1_15EpilogueDefaultEEEEEvvEEEEvNT_6ParamsE --------------------------
	.section	.nv.constant0._ZN7cutlass13device_kernelINS_4gemm6kernel13GemmUniversalIN4cute5tupleIJiiiiEEENS1_10collective13CollectiveMmaINS1_37MainloopSm90TmaGmmaWarpSpecializedFP8ILi5ENS5_IJNS4_1CILi1EEENSA_ILi2EEESB_EEENS1_35KernelTmaWarpSpecializedCooperativeEEENS5_IJNSA_ILi128EEESG_SG_EEENS_12float_e4m3_tENS5_IJlSB_lEEESI_SJ_NS4_8TiledMMAINS4_8MMA_AtomIJNS4_4SM904GMMA31MMA_64x128x32_F32E4M3E4M3_SS_TNILNSN_7ScaleInE1ELSP_1EEEEEENS4_6LayoutINS5_IJSC_SB_SB_EEENS5_IJSB_NSA_ILi0EEESU_EEEEENS5_IJNS4_10UnderscoreESX_SX_EEEEENS4_23SM90_TMA_LOAD_MULTICASTENS4_14ComposedLayoutINS4_7SwizzleILi3ELi4ELi3EEENS4_18smem_ptr_flag_bitsILi8EEENSS_INS5_IJNSA_ILi8EEESG_EEENS5_IJSG_SB_EEEEEEEvNS4_8identityENS4_13SM90_TMA_LOADES1A_vS1B_EENS_8epilogue10collective6detail29Sm90TmaWarpSpecializedAdapterINS1F_15DefaultEpilogueISI_SJ_SJ_NS1E_6thread17LinearCombinationISI_Li1EffLNS1J_9ScaleType4KindE0ELNS_15FloatRoundStyleE2ESI_EENS1_15EpilogueDefaultEEEEEvvEEEEvNT_6ParamsE,"a",@progbits
	.sectionflags	@""
	.align	4
.nv.constant0._ZN7cutlass13device_kernelINS_4gemm6kernel13GemmUniversalIN4cute5tupleIJiiiiEEENS1_10collective13CollectiveMmaINS1_37MainloopSm90TmaGmmaWarpSpecializedFP8ILi5ENS5_IJNS4_1CILi1EEENSA_ILi2EEESB_EEENS1_35KernelTmaWarpSpecializedCooperativeEEENS5_IJNSA_ILi128EEESG_SG_EEENS_12float_e4m3_tENS5_IJlSB_lEEESI_SJ_NS4_8TiledMMAINS4_8MMA_AtomIJNS4_4SM904GMMA31MMA_64x128x32_F32E4M3E4M3_SS_TNILNSN_7ScaleInE1ELSP_1EEEEEENS4_6LayoutINS5_IJSC_SB_SB_EEENS5_IJSB_NSA_ILi0EEESU_EEEEENS5_IJNS4_10UnderscoreESX_SX_EEEEENS4_23SM90_TMA_LOAD_MULTICASTENS4_14ComposedLayoutINS4_7SwizzleILi3ELi4ELi3EEENS4_18smem_ptr_flag_bitsILi8EEENSS_INS5_IJNSA_ILi8EEESG_EEENS5_IJSG_SB_EEEEEEEvNS4_8identityENS4_13SM90_TMA_LOADES1A_vS1B_EENS_8epilogue10collective6detail29Sm90TmaWarpSpecializedAdapterINS1F_15DefaultEpilogueISI_SJ_SJ_NS1E_6thread17LinearCombinationISI_Li1EffLNS1J_9ScaleType4KindE0ELNS_15FloatRoundStyleE2ESI_EENS1_15EpilogueDefaultEEEEEvvEEEEvNT_6ParamsE:
	.zero		1664


//--------------------- SYMBOLS --------------------------

	.type		.nv.reservedSmem.offset0,@object
	.size		.nv.reservedSmem.offset0,0x4
